	.target	sm_90a

	.elftype	@"ET_EXEC"


//--------------------- .note.nv.tkinfo           --------------------------
	.section	.note.nv.tkinfo,"",@"SHT_NOTE"
	.sectionflags	@"SHF_NOTE_NV_TKINFO"
	.tkinfo
        /*0018*/ 	.word	0x00000002
        /*0030*/ 	.string	""
        /*0030*/ 	.string	"ptxas"
        /*0030*/ 	.string	"Cuda compilation tools, release 13.0, V13.0.88"
        /*0030*/ 	.string	"Build cuda_13.0.r13.0/compiler.36424714_0"
        /*0030*/ 	.string	"-arch sm_90a -m 64 "



//--------------------- .note.nv.cuinfo           --------------------------
	.section	.note.nv.cuinfo,"",@"SHT_NOTE"
	.sectionflags	@"SHF_NOTE_NV_CUINFO"
        /*0018*/ 	.short	0x0002
        /*001a*/ 	.short	0x005a
        /*001c*/ 	.short	0x0082
	.zero		2


//--------------------- .nv.info                  --------------------------
	.section	.nv.info,"",@"SHT_CUDA_INFO"
	.align	4


	//----- nvinfo : EIATTR_REGCOUNT
	.align		4
        /*0000*/ 	.byte	0x04, 0x2f
        /*0002*/ 	.short	(.L_15 - .L_14)
	.align		4
.L_14:
        /*0004*/ 	.word	index@(_ZN7cutlass13device_kernelINS_4gemm6kernel13GemmUniversalIN4cute5tupleIJiiiiEEENS1_10collective13CollectiveMmaINS1_34MainloopSm90TmaGmmaWarpSpecializedILi2ENS5_IJNS4_1CILi2EEENSA_ILi1EEESC_EEENS1_35KernelTmaWarpSpecializedCooperativeEEENS5_IJNSA_ILi256EEENSA_ILi96EEENSA_ILi128EEEEEENS_10bfloat16_tENS5_IJlSC_lEEESK_SL_NS4_8TiledMMAINS4_8MMA_AtomIJNS4_4SM904GMMA27MMA_64x96x16_F32BF16BF16_SSILNSP_5MajorE0ELSR_0ELNSP_7ScaleInE1ELSS_1EEEEEENS4_6LayoutISD_NS5_IJSC_NSA_ILi0EEESW_EEEEENS5_IJNS4_10UnderscoreESZ_SZ_EEEEENS4_13SM90_TMA_LOADENS4_14ComposedLayoutINS4_7SwizzleILi3ELi4ELi3EEENS4_18smem_ptr_flag_bitsILi16EEENSV_INS5_IJNSA_ILi8EEENSA_ILi64EEEEEENS5_IJS19_SC_EEEEEEEvNS4_8identityENS4_23SM90_TMA_LOAD_MULTICASTES1D_vS1E_EENS_8epilogue10collective6detail29Sm90TmaWarpSpecializedAdapterINS1I_15DefaultEpilogueISK_SL_SL_NS1H_6thread17LinearCombinationISK_Li1EffLNS1M_9ScaleType4KindE0ELNS_15FloatRoundStyleE2ESK_EENS1_15EpilogueDefaultEEEEEvvEEEEvNT_6ParamsE)
        /*0008*/ 	.word	0x000000a8


	//----- nvinfo : EIATTR_FRAME_SIZE
	.align		4
.L_15:
        /*000c*/ 	.byte	0x04, 0x11
        /*000e*/ 	.short	(.L_17 - .L_16)
	.align		4
.L_16:
        /*0010*/ 	.word	index@(_ZN7cutlass13device_kernelINS_4gemm6kernel13GemmUniversalIN4cute5tupleIJiiiiEEENS1_10collective13CollectiveMmaINS1_34MainloopSm90TmaGmmaWarpSpecializedILi2ENS5_IJNS4_1CILi2EEENSA_ILi1EEESC_EEENS1_35KernelTmaWarpSpecializedCooperativeEEENS5_IJNSA_ILi256EEENSA_ILi96EEENSA_ILi128EEEEEENS_10bfloat16_tENS5_IJlSC_lEEESK_SL_NS4_8TiledMMAINS4_8MMA_AtomIJNS4_4SM904GMMA27MMA_64x96x16_F32BF16BF16_SSILNSP_5MajorE0ELSR_0ELNSP_7ScaleInE1ELSS_1EEEEEENS4_6LayoutISD_NS5_IJSC_NSA_ILi0EEESW_EEEEENS5_IJNS4_10UnderscoreESZ_SZ_EEEEENS4_13SM90_TMA_LOADENS4_14ComposedLayoutINS4_7SwizzleILi3ELi4ELi3EEENS4_18smem_ptr_flag_bitsILi16EEENSV_INS5_IJNSA_ILi8EEENSA_ILi64EEEEEENS5_IJS19_SC_EEEEEEEvNS4_8identityENS4_23SM90_TMA_LOAD_MULTICASTES1D_vS1E_EENS_8epilogue10collective6detail29Sm90TmaWarpSpecializedAdapterINS1I_15DefaultEpilogueISK_SL_SL_NS1H_6thread17LinearCombinationISK_Li1EffLNS1M_9ScaleType4KindE0ELNS_15FloatRoundStyleE2ESK_EENS1_15EpilogueDefaultEEEEEvvEEEEvNT_6ParamsE)
        /*0014*/ 	.word	0x00000000


	//----- nvinfo : EIATTR_MIN_STACK_SIZE
	.align		4
.L_17:
        /*0018*/ 	.byte	0x04, 0x12
        /*001a*/ 	.short	(.L_19 - .L_18)
	.align		4
.L_18:
        /*001c*/ 	.word	index@(_ZN7cutlass13device_kernelINS_4gemm6kernel13GemmUniversalIN4cute5tupleIJiiiiEEENS1_10collective13CollectiveMmaINS1_34MainloopSm90TmaGmmaWarpSpecializedILi2ENS5_IJNS4_1CILi2EEENSA_ILi1EEESC_EEENS1_35KernelTmaWarpSpecializedCooperativeEEENS5_IJNSA_ILi256EEENSA_ILi96EEENSA_ILi128EEEEEENS_10bfloat16_tENS5_IJlSC_lEEESK_SL_NS4_8TiledMMAINS4_8MMA_AtomIJNS4_4SM904GMMA27MMA_64x96x16_F32BF16BF16_SSILNSP_5MajorE0ELSR_0ELNSP_7ScaleInE1ELSS_1EEEEEENS4_6LayoutISD_NS5_IJSC_NSA_ILi0EEESW_EEEEENS5_IJNS4_10UnderscoreESZ_SZ_EEEEENS4_13SM90_TMA_LOADENS4_14ComposedLayoutINS4_7SwizzleILi3ELi4ELi3EEENS4_18smem_ptr_flag_bitsILi16EEENSV_INS5_IJNSA_ILi8EEENSA_ILi64EEEEEENS5_IJS19_SC_EEEEEEEvNS4_8identityENS4_23SM90_TMA_LOAD_MULTICASTES1D_vS1E_EENS_8epilogue10collective6detail29Sm90TmaWarpSpecializedAdapterINS1I_15DefaultEpilogueISK_SL_SL_NS1H_6thread17LinearCombinationISK_Li1EffLNS1M_9ScaleType4KindE0ELNS_15FloatRoundStyleE2ESK_EENS1_15EpilogueDefaultEEEEEvvEEEEvNT_6ParamsE)
        /*0020*/ 	.word	0x00000000
.L_19:


//--------------------- .nv.compat                --------------------------
	.section	.nv.compat,"",@"SHT_CUDA_COMPAT_INFO"
	.align	4
        /*0000*/ 	.byte	0x02, 0x09, 0x01, 0x00, 0x02, 0x02, 0x04, 0x00, 0x02, 0x05, 0x05, 0x00, 0x03, 0x07, 0x01, 0x01
        /*0010*/ 	.byte	0x02, 0x03, 0x01, 0x00, 0x02, 0x06, 0x01, 0x00, 0x04, 0x0b, 0x08, 0x00, 0x00, 0x00, 0x00, 0x00
        /*0020*/ 	.byte	0x00, 0x00, 0x00, 0x00


//--------------------- .nv.info._ZN7cutlass13device_kernelINS_4gemm6kernel13GemmUniversalIN4cute5tupleIJiiiiEEENS1_10collective13CollectiveMmaINS1_34MainloopSm90TmaGmmaWarpSpecializedILi2ENS5_IJNS4_1CILi2EEENSA_ILi1EEESC_EEENS1_35KernelTmaWarpSpecializedCooperativeEEENS5_IJNSA_ILi256EEENSA_ILi96EEENSA_ILi128EEEEEENS_10bfloat16_tENS5_IJlSC_lEEESK_SL_NS4_8TiledMMAINS4_8MMA_AtomIJNS4_4SM904GMMA27MMA_64x96x16_F32BF16BF16_SSILNSP_5MajorE0ELSR_0ELNSP_7ScaleInE1ELSS_1EEEEEENS4_6LayoutISD_NS5_IJSC_NSA_ILi0EEESW_EEEEENS5_IJNS4_10UnderscoreESZ_SZ_EEEEENS4_13SM90_TMA_LOADENS4_14ComposedLayoutINS4_7SwizzleILi3ELi4ELi3EEENS4_18smem_ptr_flag_bitsILi16EEENSV_INS5_IJNSA_ILi8EEENSA_ILi64EEEEEENS5_IJS19_SC_EEEEEEEvNS4_8identityENS4_23SM90_TMA_LOAD_MULTICASTES1D_vS1E_EENS_8epilogue10collective6detail29Sm90TmaWarpSpecializedAdapterINS1I_15DefaultEpilogueISK_SL_SL_NS1H_6thread17LinearCombinationISK_Li1EffLNS1M_9ScaleType4KindE0ELNS_15FloatRoundStyleE2ESK_EENS1_15EpilogueDefaultEEEEEvvEEEEvNT_6ParamsE --------------------------
	.section	.nv.info._ZN7cutlass13device_kernelINS_4gemm6kernel13GemmUniversalIN4cute5tupleIJiiiiEEENS1_10collective13CollectiveMmaINS1_34MainloopSm90TmaGmmaWarpSpecializedILi2ENS5_IJNS4_1CILi2EEENSA_ILi1EEESC_EEENS1_35KernelTmaWarpSpecializedCooperativeEEENS5_IJNSA_ILi256EEENSA_ILi96EEENSA_ILi128EEEEEENS_10bfloat16_tENS5_IJlSC_lEEESK_SL_NS4_8TiledMMAINS4_8MMA_AtomIJNS4_4SM904GMMA27MMA_64x96x16_F32BF16BF16_SSILNSP_5MajorE0ELSR_0ELNSP_7ScaleInE1ELSS_1EEEEEENS4_6LayoutISD_NS5_IJSC_NSA_ILi0EEESW_EEEEENS5_IJNS4_10UnderscoreESZ_SZ_EEEEENS4_13SM90_TMA_LOADENS4_14ComposedLayoutINS4_7SwizzleILi3ELi4ELi3EEENS4_18smem_ptr_flag_bitsILi16EEENSV_INS5_IJNSA_ILi8EEENSA_ILi64EEEEEENS5_IJS19_SC_EEEEEEEvNS4_8identityENS4_23SM90_TMA_LOAD_MULTICASTES1D_vS1E_EENS_8epilogue10collective6detail29Sm90TmaWarpSpecializedAdapterINS1I_15DefaultEpilogueISK_SL_SL_NS1H_6thread17LinearCombinationISK_Li1EffLNS1M_9ScaleType4KindE0ELNS_15FloatRoundStyleE2ESK_EENS1_15EpilogueDefaultEEEEEvvEEEEvNT_6ParamsE,"",@"SHT_CUDA_INFO"
	.sectionflags	@""
	.align	4


	//----- nvinfo : EIATTR_CUDA_API_VERSION
	.align		4
        /*0000*/ 	.byte	0x04, 0x37
        /*0002*/ 	.short	(.L_21 - .L_20)
.L_20:
        /*0004*/ 	.word	0x00000082


	//----- nvinfo : EIATTR_KPARAM_INFO
	.align		4
.L_21:
        /*0008*/ 	.byte	0x04, 0x17
        /*000a*/ 	.short	(.L_23 - .L_22)
.L_22:
        /*000c*/ 	.word	0x00000000
        /*0010*/ 	.short	0x0000
        /*0012*/ 	.short	0x0070
        /*0014*/ 	.byte	0x00, 0xf0, 0x01, 0x10


	//----- nvinfo : EIATTR_SPARSE_MMA_MASK
	.align		4
.L_23:
        /*0018*/ 	.byte	0x03, 0x50
        /*001a*/ 	.short	0x0000


	//----- nvinfo : EIATTR_MAXREG_COUNT
	.align		4
        /*001c*/ 	.byte	0x03, 0x1b
        /*001e*/ 	.short	0x00a8


	//----- nvinfo : EIATTR_NUM_BARRIERS
	.align		4
        /*0020*/ 	.byte	0x02, 0x4c
        /*0022*/ 	.byte	0x01
	.zero		1


	//----- nvinfo : EIATTR_EXTERNS
	.align		4
        /*0024*/ 	.byte	0x04, 0x0f
        /*0026*/ 	.short	(.L_25 - .L_24)


	//   ....[0]....
	.align		4
.L_24:
        /*0028*/ 	.word	index@(__assertfail)


	//----- nvinfo : EIATTR_MERCURY_ISA_VERSION
	.align		4
.L_25:
        /*002c*/ 	.byte	0x03, 0x5f
        /*002e*/ 	.short	0x0101


	//----- nvinfo : EIATTR_INT_WARP_WIDE_INSTR_OFFSETS
	.align		4
        /*0030*/ 	.byte	0x04, 0x31
        /*0032*/ 	.short	(.L_27 - .L_26)


	//   ....[0]....
.L_26:
        /*0034*/ 	.word	0x00000440


	//   ....[1]....
        /*0038*/ 	.word	0x00000470


	//   ....[2]....
        /*003c*/ 	.word	0x00000640


	//   ....[3]....
        /*0040*/ 	.word	0x00002770


	//----- nvinfo : EIATTR_COOP_GROUP_MASK_REGIDS
	.align		4
.L_27:
        /*0044*/ 	.byte	0x04, 0x29
        /*0046*/ 	.short	(.L_29 - .L_28)


	//   ....[0]....
.L_28:
        /*0048*/ 	.word	0xffffffff


	//   ....[1]....
        /*004c*/ 	.word	0xffffffff


	//   ....[2]....
        /*0050*/ 	.word	0xffffffff


	//   ....[3]....
        /*0054*/ 	.word	0xffffffff


	//   ....[4]....
        /*0058*/ 	.word	0xffffffff


	//   ....[5]....
        /*005c*/ 	.word	0xffffffff


	//----- nvinfo : EIATTR_COOP_GROUP_INSTR_OFFSETS
	.align		4
.L_29:
        /*0060*/ 	.byte	0x04, 0x28
        /*0062*/ 	.short	(.L_31 - .L_30)


	//   ....[0]....
.L_30:
        /*0064*/ 	.word	0x00000060


	//   ....[1]....
        /*0068*/ 	.word	0x00000070


	//   ....[2]....
        /*006c*/ 	.word	0x00000130


	//   ....[3]....
        /*0070*/ 	.word	0x00000290


	//   ....[4]....
        /*0074*/ 	.word	0x000007c0


	//   ....[5]....
        /*0078*/ 	.word	0x00001450


	//----- nvinfo : EIATTR_REG_RECONFIG
	.align		4
.L_31:
        /*007c*/ 	.byte	0x01, 0x54
	.zero		2


	//----- nvinfo : EIATTR_SYSCALL_OFFSETS
	.align		4
        /*0080*/ 	.byte	0x04, 0x46
        /*0082*/ 	.short	(.L_33 - .L_32)


	//   ....[0]....
.L_32:
        /*0084*/ 	.word	0x00001640


	//----- nvinfo : EIATTR_MBARRIER_INSTR_OFFSETS
	.align		4
.L_33:
        /*0088*/ 	.byte	0x04, 0x39
        /*008a*/ 	.short	(.L_35 - .L_34)


	//   ....[0]....
.L_34:
        /*008c*/ 	.word	0x00000230
        /*0090*/ 	.word	0x000000ff
        /*0094*/ 	.word	0x00000000
        /*0098*/ 	.short	0x0100
        /*009a*/ 	.byte	0x08
	.zero		1


	//   ....[1]....
        /*009c*/ 	.word	0x00000240
        /*00a0*/ 	.word	0x000000ff
        /*00a4*/ 	.word	0x00000010
        /*00a8*/ 	.short	0x0100
        /*00aa*/ 	.byte	0x08
	.zero		1


	//   ....[2]....
        /*00ac*/ 	.word	0x00000250
        /*00b0*/ 	.word	0x000000ff
        /*00b4*/ 	.word	0x00000008
        /*00b8*/ 	.short	0x0100
        /*00ba*/ 	.byte	0x08
	.zero		1


	//   ....[3]....
        /*00bc*/ 	.word	0x00000260
        /*00c0*/ 	.word	0x000000ff
        /*00c4*/ 	.word	0x00000018
        /*00c8*/ 	.short	0x0100
        /*00ca*/ 	.byte	0x08
	.zero		1


	//   ....[4]....
        /*00cc*/ 	.word	0x000006d0
        /*00d0*/ 	.word	0x000000ff
        /*00d4*/ 	.word	0x00000030
        /*00d8*/ 	.short	0x0100
        /*00da*/ 	.byte	0x06
	.zero		1


	//   ....[5]....
        /*00dc*/ 	.word	0x00000760
        /*00e0*/ 	.word	0x000000ff
        /*00e4*/ 	.word	0x00000038
        /*00e8*/ 	.short	0x0100
        /*00ea*/ 	.byte	0x06
	.zero		1


	//   ....[6]....
        /*00ec*/ 	.word	0x00001700
        /*00f0*/ 	.word	0x00000003
        /*00f4*/ 	.word	0x00000000
        /*00f8*/ 	.short	0x010a
        /*00fa*/ 	.byte	0x3f
	.zero		1


	//   ....[7]....
        /*00fc*/ 	.word	0x00001760
        /*0100*/ 	.word	0x00000003
        /*0104*/ 	.word	0x00000000
        /*0108*/ 	.short	0x010a
        /*010a*/ 	.byte	0x3f
	.zero		1


	//   ....[8]....
        /*010c*/ 	.word	0x00001f30
        /*0110*/ 	.word	0x00000005
        /*0114*/ 	.word	0x00000000
        /*0118*/ 	.short	0x010a
        /*011a*/ 	.byte	0x3f
	.zero		1


	//   ....[9]....
        /*011c*/ 	.word	0x00001f70
        /*0120*/ 	.word	0x00000005
        /*0124*/ 	.word	0x00000000
        /*0128*/ 	.short	0x010a
        /*012a*/ 	.byte	0x3f
	.zero		1


	//   ....[10]....
        /*012c*/ 	.word	0x00002620
        /*0130*/ 	.word	0x00000005
        /*0134*/ 	.word	0x00000000
        /*0138*/ 	.short	0x0101
        /*013a*/ 	.byte	0x3f
	.zero		1


	//   ....[11]....
        /*013c*/ 	.word	0x000027e0
        /*0140*/ 	.word	0x00000003
        /*0144*/ 	.word	0x00000000
        /*0148*/ 	.short	0x0101
        /*014a*/ 	.byte	0x3f
	.zero		1


	//   ....[12]....
        /*014c*/ 	.word	0x00009db0
        /*0150*/ 	.word	0x00000015
        /*0154*/ 	.word	0x00000010
        /*0158*/ 	.short	0x010a
        /*015a*/ 	.byte	0x3f
	.zero		1


	//   ....[13]....
        /*015c*/ 	.word	0x0000a240
        /*0160*/ 	.word	0x00000005
        /*0164*/ 	.word	0x00000038
        /*0168*/ 	.short	0x0101
        /*016a*/ 	.byte	0x3f
	.zero		1


	//   ....[14]....
        /*016c*/ 	.word	0x0000a950
        /*0170*/ 	.word	0x00000007
        /*0174*/ 	.word	0x00000000
        /*0178*/ 	.short	0x010a
        /*017a*/ 	.byte	0x3f
	.zero		1


	//   ....[15]....
        /*017c*/ 	.word	0x0000a9d0
        /*0180*/ 	.word	0x00000005
        /*0184*/ 	.word	0x00000000
        /*0188*/ 	.short	0x010a
        /*018a*/ 	.byte	0x3f
	.zero		1


	//   ....[16]....
        /*018c*/ 	.word	0x0000aa30
        /*0190*/ 	.word	0x00000003
        /*0194*/ 	.word	0x00000000
        /*0198*/ 	.short	0x010a
        /*019a*/ 	.byte	0x3f
	.zero		1


	//   ....[17]....
        /*019c*/ 	.word	0x0000aa80
        /*01a0*/ 	.word	0x00000005
        /*01a4*/ 	.word	0x00000000
        /*01a8*/ 	.short	0x010a
        /*01aa*/ 	.byte	0x3f
	.zero		1


	//   ....[18]....
        /*01ac*/ 	.word	0x0000ab50
        /*01b0*/ 	.word	0x00000015
        /*01b4*/ 	.word	0x00000010
        /*01b8*/ 	.short	0x010a
        /*01ba*/ 	.byte	0x3f
	.zero		1


	//   ....[19]....
        /*01bc*/ 	.word	0x0000ac20
        /*01c0*/ 	.word	0x00000007
        /*01c4*/ 	.word	0x00000000
        /*01c8*/ 	.short	0x010a
        /*01ca*/ 	.byte	0x3f
	.zero		1


	//----- nvinfo : EIATTR_NUM_MBARRIERS
	.align		4
.L_35:
        /*01cc*/ 	.byte	0x03, 0x38
        /*01ce*/ 	.short	0x0006


	//----- nvinfo : EIATTR_EXIT_INSTR_OFFSETS
	.align		4
        /*01d0*/ 	.byte	0x04, 0x1c
        /*01d2*/ 	.short	(.L_37 - .L_36)


	//   ....[0]....
.L_36:
        /*01d4*/ 	.word	0x00000990


	//   ....[1]....
        /*01d8*/ 	.word	0x000011b0


	//   ....[2]....
        /*01dc*/ 	.word	0x00009550


	//   ....[3]....
        /*01e0*/ 	.word	0x00009ab0


	//   ....[4]....
        /*01e4*/ 	.word	0x0000aa20


	//----- nvinfo : EIATTR_MAX_THREADS
	.align		4
.L_37:
        /*01e8*/ 	.byte	0x04, 0x05
        /*01ea*/ 	.short	(.L_39 - .L_38)
.L_38:
        /*01ec*/ 	.word	0x00000180
        /*01f0*/ 	.word	0x00000001
        /*01f4*/ 	.word	0x00000001


	//----- nvinfo : EIATTR_CRS_STACK_SIZE
	.align		4
.L_39:
        /*01f8*/ 	.byte	0x04, 0x1e
        /*01fa*/ 	.short	(.L_41 - .L_40)
.L_40:
        /*01fc*/ 	.word	0x00000000


	//----- nvinfo : EIATTR_CBANK_PARAM_SIZE
	.align		4
.L_41:
        /*0200*/ 	.byte	0x03, 0x19
        /*0202*/ 	.short	0x0470


	//----- nvinfo : EIATTR_PARAM_CBANK
	.align		4
        /*0204*/ 	.byte	0x04, 0x0a
        /*0206*/ 	.short	(.L_43 - .L_42)
	.align		4
.L_42:
        /*0208*/ 	.word	index@(.nv.constant0._ZN7cutlass13device_kernelINS_4gemm6kernel13GemmUniversalIN4cute5tupleIJiiiiEEENS1_10collective13CollectiveMmaINS1_34MainloopSm90TmaGmmaWarpSpecializedILi2ENS5_IJNS4_1CILi2EEENSA_ILi1EEESC_EEENS1_35KernelTmaWarpSpecializedCooperativeEEENS5_IJNSA_ILi256EEENSA_ILi96EEENSA_ILi128EEEEEENS_10bfloat16_tENS5_IJlSC_lEEESK_SL_NS4_8TiledMMAINS4_8MMA_AtomIJNS4_4SM904GMMA27MMA_64x96x16_F32BF16BF16_SSILNSP_5MajorE0ELSR_0ELNSP_7ScaleInE1ELSS_1EEEEEENS4_6LayoutISD_NS5_IJSC_NSA_ILi0EEESW_EEEEENS5_IJNS4_10UnderscoreESZ_SZ_EEEEENS4_13SM90_TMA_LOADENS4_14ComposedLayoutINS4_7SwizzleILi3ELi4ELi3EEENS4_18smem_ptr_flag_bitsILi16EEENSV_INS5_IJNSA_ILi8EEENSA_ILi64EEEEEENS5_IJS19_SC_EEEEEEEvNS4_8identityENS4_23SM90_TMA_LOAD_MULTICASTES1D_vS1E_EENS_8epilogue10collective6detail29Sm90TmaWarpSpecializedAdapterINS1I_15DefaultEpilogueISK_SL_SL_NS1H_6thread17LinearCombinationISK_Li1EffLNS1M_9ScaleType4KindE0ELNS_15FloatRoundStyleE2ESK_EENS1_15EpilogueDefaultEEEEEvvEEEEvNT_6ParamsE)
        /*020c*/ 	.short	0x0210
        /*020e*/ 	.short	0x0470


	//----- nvinfo : EIATTR_SW_WAR
	.align		4
.L_43:
        /*0210*/ 	.byte	0x04, 0x36
        /*0212*/ 	.short	(.L_45 - .L_44)
.L_44:
        /*0214*/ 	.word	0x00000008
.L_45:


//--------------------- .nv.callgraph             --------------------------
	.section	.nv.callgraph,"",@"SHT_CUDA_CALLGRAPH"
	.align	4
	.sectionentsize	8
	.align		4
        /*0000*/ 	.word	0x00000000
	.align		4
        /*0004*/ 	.word	0xffffffff
	.align		4
        /*0008*/ 	.word	index@(_ZN7cutlass13device_kernelINS_4gemm6kernel13GemmUniversalIN4cute5tupleIJiiiiEEENS1_10collective13CollectiveMmaINS1_34MainloopSm90TmaGmmaWarpSpecializedILi2ENS5_IJNS4_1CILi2EEENSA_ILi1EEESC_EEENS1_35KernelTmaWarpSpecializedCooperativeEEENS5_IJNSA_ILi256EEENSA_ILi96EEENSA_ILi128EEEEEENS_10bfloat16_tENS5_IJlSC_lEEESK_SL_NS4_8TiledMMAINS4_8MMA_AtomIJNS4_4SM904GMMA27MMA_64x96x16_F32BF16BF16_SSILNSP_5MajorE0ELSR_0ELNSP_7ScaleInE1ELSS_1EEEEEENS4_6LayoutISD_NS5_IJSC_NSA_ILi0EEESW_EEEEENS5_IJNS4_10UnderscoreESZ_SZ_EEEEENS4_13SM90_TMA_LOADENS4_14ComposedLayoutINS4_7SwizzleILi3ELi4ELi3EEENS4_18smem_ptr_flag_bitsILi16EEENSV_INS5_IJNSA_ILi8EEENSA_ILi64EEEEEENS5_IJS19_SC_EEEEEEEvNS4_8identityENS4_23SM90_TMA_LOAD_MULTICASTES1D_vS1E_EENS_8epilogue10collective6detail29Sm90TmaWarpSpecializedAdapterINS1I_15DefaultEpilogueISK_SL_SL_NS1H_6thread17LinearCombinationISK_Li1EffLNS1M_9ScaleType4KindE0ELNS_15FloatRoundStyleE2ESK_EENS1_15EpilogueDefaultEEEEEvvEEEEvNT_6ParamsE)
	.align		4
        /*000c*/ 	.word	index@(__assertfail)
	.align		4
        /*0010*/ 	.word	0x00000000
	.align		4
        /*0014*/ 	.word	0xfffffffe
	.align		4
        /*0018*/ 	.word	0x00000000
	.align		4
        /*001c*/ 	.word	0xfffffffd
	.align		4
        /*0020*/ 	.word	0x00000000
	.align		4
        /*0024*/ 	.word	0xfffffffc


//--------------------- .nv.constant4             --------------------------
	.section	.nv.constant4,"a",@progbits
	.align	8
	.align		8
.nv.constant4:
        /*0000*/ 	.dword	__assertfail
	.align		8
        /*0008*/ 	.dword	__unnamed_1
	.align		8
        /*0010*/ 	.dword	_ZN40_INTERNAL_0e52463e_4_k_cu_e2b3b40b_102634cuda3std3__45__cpo5beginE
	.align		8
        /*0018*/ 	.dword	_ZN40_INTERNAL_0e52463e_4_k_cu_e2b3b40b_102634cuda3std3__45__cpo3endE
	.align		8
        /*0020*/ 	.dword	_ZN40_INTERNAL_0e52463e_4_k_cu_e2b3b40b_102634cuda3std3__45__cpo6cbeginE
	.align		8
        /*0028*/ 	.dword	_ZN40_INTERNAL_0e52463e_4_k_cu_e2b3b40b_102634cuda3std3__45__cpo4cendE
	.align		8
        /*0030*/ 	.dword	_ZN40_INTERNAL_0e52463e_4_k_cu_e2b3b40b_102634cuda3std3__442_GLOBAL__N__0e52463e_4_k_cu_e2b3b40b_102636ignoreE
	.align		8
        /*0038*/ 	.dword	_ZN40_INTERNAL_0e52463e_4_k_cu_e2b3b40b_102634cuda3std3__419piecewise_constructE
	.align		8
        /*0040*/ 	.dword	_ZN40_INTERNAL_0e52463e_4_k_cu_e2b3b40b_102634cuda3std3__48in_placeE
	.align		8
        /*0048*/ 	.dword	_ZN40_INTERNAL_0e52463e_4_k_cu_e2b3b40b_102634cuda3std6ranges3__45__cpo4swapE
	.align		8
        /*0050*/ 	.dword	_ZN40_INTERNAL_0e52463e_4_k_cu_e2b3b40b_102634cuda3std6ranges3__45__cpo9iter_moveE
	.align		8
        /*0058*/ 	.dword	_ZN40_INTERNAL_0e52463e_4_k_cu_e2b3b40b_102634cute7productE
	.align		8
        /*0060*/ 	.dword	_ZN40_INTERNAL_0e52463e_4_k_cu_e2b3b40b_102634cute1_E
	.align		8
        /*0068*/ 	.dword	$str$22
	.align		8
        /*0070*/ 	.dword	$str$23


//--------------------- .text._ZN7cutlass13device_kernelINS_4gemm6kernel13GemmUniversalIN4cute5tupleIJiiiiEEENS1_10collective13CollectiveMmaINS1_34MainloopSm90TmaGmmaWarpSpecializedILi2ENS5_IJNS4_1CILi2EEENSA_ILi1EEESC_EEENS1_35KernelTmaWarpSpecializedCooperativeEEENS5_IJNSA_ILi256EEENSA_ILi96EEENSA_ILi128EEEEEENS_10bfloat16_tENS5_IJlSC_lEEESK_SL_NS4_8TiledMMAINS4_8MMA_AtomIJNS4_4SM904GMMA27MMA_64x96x16_F32BF16BF16_SSILNSP_5MajorE0ELSR_0ELNSP_7ScaleInE1ELSS_1EEEEEENS4_6LayoutISD_NS5_IJSC_NSA_ILi0EEESW_EEEEENS5_IJNS4_10UnderscoreESZ_SZ_EEEEENS4_13SM90_TMA_LOADENS4_14ComposedLayoutINS4_7SwizzleILi3ELi4ELi3EEENS4_18smem_ptr_flag_bitsILi16EEENSV_INS5_IJNSA_ILi8EEENSA_ILi64EEEEEENS5_IJS19_SC_EEEEEEEvNS4_8identityENS4_23SM90_TMA_LOAD_MULTICASTES1D_vS1E_EENS_8epilogue10collective6detail29Sm90TmaWarpSpecializedAdapterINS1I_15DefaultEpilogueISK_SL_SL_NS1H_6thread17LinearCombinationISK_Li1EffLNS1M_9ScaleType4KindE0ELNS_15FloatRoundStyleE2ESK_EENS1_15EpilogueDefaultEEEEEvvEEEEvNT_6ParamsE --------------------------
	.section	.text._ZN7cutlass13device_kernelINS_4gemm6kernel13GemmUniversalIN4cute5tupleIJiiiiEEENS1_10collective13CollectiveMmaINS1_34MainloopSm90TmaGmmaWarpSpecializedILi2ENS5_IJNS4_1CILi2EEENSA_ILi1EEESC_EEENS1_35KernelTmaWarpSpecializedCooperativeEEENS5_IJNSA_ILi256EEENSA_ILi96EEENSA_ILi128EEEEEENS_10bfloat16_tENS5_IJlSC_lEEESK_SL_NS4_8TiledMMAINS4_8MMA_AtomIJNS4_4SM904GMMA27MMA_64x96x16_F32BF16BF16_SSILNSP_5MajorE0ELSR_0ELNSP_7ScaleInE1ELSS_1EEEEEENS4_6LayoutISD_NS5_IJSC_NSA_ILi0EEESW_EEEEENS5_IJNS4_10UnderscoreESZ_SZ_EEEEENS4_13SM90_TMA_LOADENS4_14ComposedLayoutINS4_7SwizzleILi3ELi4ELi3EEENS4_18smem_ptr_flag_bitsILi16EEENSV_INS5_IJNSA_ILi8EEENSA_ILi64EEEEEENS5_IJS19_SC_EEEEEEEvNS4_8identityENS4_23SM90_TMA_LOAD_MULTICASTES1D_vS1E_EENS_8epilogue10collective6detail29Sm90TmaWarpSpecializedAdapterINS1I_15DefaultEpilogueISK_SL_SL_NS1H_6thread17LinearCombinationISK_Li1EffLNS1M_9ScaleType4KindE0ELNS_15FloatRoundStyleE2ESK_EENS1_15EpilogueDefaultEEEEEvvEEEEvNT_6ParamsE,"ax",@progbits
	.align	128
.text._ZN7cutlass13device_kernelINS_4gemm6kernel13GemmUniversalIN4cute5tupleIJiiiiEEENS1_10collective13CollectiveMmaINS1_34MainloopSm90TmaGmmaWarpSpecializedILi2ENS5_IJNS4_1CILi2EEENSA_ILi1EEESC_EEENS1_35KernelTmaWarpSpecializedCooperativeEEENS5_IJNSA_ILi256EEENSA_ILi96EEENSA_ILi128EEEEEENS_10bfloat16_tENS5_IJlSC_lEEESK_SL_NS4_8TiledMMAINS4_8MMA_AtomIJNS4_4SM904GMMA27MMA_64x96x16_F32BF16BF16_SSILNSP_5MajorE0ELSR_0ELNSP_7ScaleInE1ELSS_1EEEEEENS4_6LayoutISD_NS5_IJSC_NSA_ILi0EEESW_EEEEENS5_IJNS4_10UnderscoreESZ_SZ_EEEEENS4_13SM90_TMA_LOADENS4_14ComposedLayoutINS4_7SwizzleILi3ELi4ELi3EEENS4_18smem_ptr_flag_bitsILi16EEENSV_INS5_IJNSA_ILi8EEENSA_ILi64EEEEEENS5_IJS19_SC_EEEEEEEvNS4_8identityENS4_23SM90_TMA_LOAD_MULTICASTES1D_vS1E_EENS_8epilogue10collective6detail29Sm90TmaWarpSpecializedAdapterINS1I_15DefaultEpilogueISK_SL_SL_NS1H_6thread17LinearCombinationISK_Li1EffLNS1M_9ScaleType4KindE0ELNS_15FloatRoundStyleE2ESK_EENS1_15EpilogueDefaultEEEEEvvEEEEvNT_6ParamsE:
        .type           _ZN7cutlass13device_kernelINS_4gemm6kernel13GemmUniversalIN4cute5tupleIJiiiiEEENS1_10collective13CollectiveMmaINS1_34MainloopSm90TmaGmmaWarpSpecializedILi2ENS5_IJNS4_1CILi2EEENSA_ILi1EEESC_EEENS1_35KernelTmaWarpSpecializedCooperativeEEENS5_IJNSA_ILi256EEENSA_ILi96EEENSA_ILi128EEEEEENS_10bfloat16_tENS5_IJlSC_lEEESK_SL_NS4_8TiledMMAINS4_8MMA_AtomIJNS4_4SM904GMMA27MMA_64x96x16_F32BF16BF16_SSILNSP_5MajorE0ELSR_0ELNSP_7ScaleInE1ELSS_1EEEEEENS4_6LayoutISD_NS5_IJSC_NSA_ILi0EEESW_EEEEENS5_IJNS4_10UnderscoreESZ_SZ_EEEEENS4_13SM90_TMA_LOADENS4_14ComposedLayoutINS4_7SwizzleILi3ELi4ELi3EEENS4_18smem_ptr_flag_bitsILi16EEENSV_INS5_IJNSA_ILi8EEENSA_ILi64EEEEEENS5_IJS19_SC_EEEEEEEvNS4_8identityENS4_23SM90_TMA_LOAD_MULTICASTES1D_vS1E_EENS_8epilogue10collective6detail29Sm90TmaWarpSpecializedAdapterINS1I_15DefaultEpilogueISK_SL_SL_NS1H_6thread17LinearCombinationISK_Li1EffLNS1M_9ScaleType4KindE0ELNS_15FloatRoundStyleE2ESK_EENS1_15EpilogueDefaultEEEEEvvEEEEvNT_6ParamsE,@function
        .size           _ZN7cutlass13device_kernelINS_4gemm6kernel13GemmUniversalIN4cute5tupleIJiiiiEEENS1_10collective13CollectiveMmaINS1_34MainloopSm90TmaGmmaWarpSpecializedILi2ENS5_IJNS4_1CILi2EEENSA_ILi1EEESC_EEENS1_35KernelTmaWarpSpecializedCooperativeEEENS5_IJNSA_ILi256EEENSA_ILi96EEENSA_ILi128EEEEEENS_10bfloat16_tENS5_IJlSC_lEEESK_SL_NS4_8TiledMMAINS4_8MMA_AtomIJNS4_4SM904GMMA27MMA_64x96x16_F32BF16BF16_SSILNSP_5MajorE0ELSR_0ELNSP_7ScaleInE1ELSS_1EEEEEENS4_6LayoutISD_NS5_IJSC_NSA_ILi0EEESW_EEEEENS5_IJNS4_10UnderscoreESZ_SZ_EEEEENS4_13SM90_TMA_LOADENS4_14ComposedLayoutINS4_7SwizzleILi3ELi4ELi3EEENS4_18smem_ptr_flag_bitsILi16EEENSV_INS5_IJNSA_ILi8EEENSA_ILi64EEEEEENS5_IJS19_SC_EEEEEEEvNS4_8identityENS4_23SM90_TMA_LOAD_MULTICASTES1D_vS1E_EENS_8epilogue10collective6detail29Sm90TmaWarpSpecializedAdapterINS1I_15DefaultEpilogueISK_SL_SL_NS1H_6thread17LinearCombinationISK_Li1EffLNS1M_9ScaleType4KindE0ELNS_15FloatRoundStyleE2ESK_EENS1_15EpilogueDefaultEEEEEvvEEEEvNT_6ParamsE,(.L_x_257 - _ZN7cutlass13device_kernelINS_4gemm6kernel13GemmUniversalIN4cute5tupleIJiiiiEEENS1_10collective13CollectiveMmaINS1_34MainloopSm90TmaGmmaWarpSpecializedILi2ENS5_IJNS4_1CILi2EEENSA_ILi1EEESC_EEENS1_35KernelTmaWarpSpecializedCooperativeEEENS5_IJNSA_ILi256EEENSA_ILi96EEENSA_ILi128EEEEEENS_10bfloat16_tENS5_IJlSC_lEEESK_SL_NS4_8TiledMMAINS4_8MMA_AtomIJNS4_4SM904GMMA27MMA_64x96x16_F32BF16BF16_SSILNSP_5MajorE0ELSR_0ELNSP_7ScaleInE1ELSS_1EEEEEENS4_6LayoutISD_NS5_IJSC_NSA_ILi0EEESW_EEEEENS5_IJNS4_10UnderscoreESZ_SZ_EEEEENS4_13SM90_TMA_LOADENS4_14ComposedLayoutINS4_7SwizzleILi3ELi4ELi3EEENS4_18smem_ptr_flag_bitsILi16EEENSV_INS5_IJNSA_ILi8EEENSA_ILi64EEEEEENS5_IJS19_SC_EEEEEEEvNS4_8identityENS4_23SM90_TMA_LOAD_MULTICASTES1D_vS1E_EENS_8epilogue10collective6detail29Sm90TmaWarpSpecializedAdapterINS1I_15DefaultEpilogueISK_SL_SL_NS1H_6thread17LinearCombinationISK_Li1EffLNS1M_9ScaleType4KindE0ELNS_15FloatRoundStyleE2ESK_EENS1_15EpilogueDefaultEEEEEvvEEEEvNT_6ParamsE)
        .other          _ZN7cutlass13device_kernelINS_4gemm6kernel13GemmUniversalIN4cute5tupleIJiiiiEEENS1_10collective13CollectiveMmaINS1_34MainloopSm90TmaGmmaWarpSpecializedILi2ENS5_IJNS4_1CILi2EEENSA_ILi1EEESC_EEENS1_35KernelTmaWarpSpecializedCooperativeEEENS5_IJNSA_ILi256EEENSA_ILi96EEENSA_ILi128EEEEEENS_10bfloat16_tENS5_IJlSC_lEEESK_SL_NS4_8TiledMMAINS4_8MMA_AtomIJNS4_4SM904GMMA27MMA_64x96x16_F32BF16BF16_SSILNSP_5MajorE0ELSR_0ELNSP_7ScaleInE1ELSS_1EEEEEENS4_6LayoutISD_NS5_IJSC_NSA_ILi0EEESW_EEEEENS5_IJNS4_10UnderscoreESZ_SZ_EEEEENS4_13SM90_TMA_LOADENS4_14ComposedLayoutINS4_7SwizzleILi3ELi4ELi3EEENS4_18smem_ptr_flag_bitsILi16EEENSV_INS5_IJNSA_ILi8EEENSA_ILi64EEEEEENS5_IJS19_SC_EEEEEEEvNS4_8identityENS4_23SM90_TMA_LOAD_MULTICASTES1D_vS1E_EENS_8epilogue10collective6detail29Sm90TmaWarpSpecializedAdapterINS1I_15DefaultEpilogueISK_SL_SL_NS1H_6thread17LinearCombinationISK_Li1EffLNS1M_9ScaleType4KindE0ELNS_15FloatRoundStyleE2ESK_EENS1_15EpilogueDefaultEEEEEvvEEEEvNT_6ParamsE,@"STO_CUDA_ENTRY STV_DEFAULT"
_ZN7cutlass13device_kernelINS_4gemm6kernel13GemmUniversalIN4cute5tupleIJiiiiEEENS1_10collective13CollectiveMmaINS1_34MainloopSm90TmaGmmaWarpSpecializedILi2ENS5_IJNS4_1CILi2EEENSA_ILi1EEESC_EEENS1_35KernelTmaWarpSpecializedCooperativeEEENS5_IJNSA_ILi256EEENSA_ILi96EEENSA_ILi128EEEEEENS_10bfloat16_tENS5_IJlSC_lEEESK_SL_NS4_8TiledMMAINS4_8MMA_AtomIJNS4_4SM904GMMA27MMA_64x96x16_F32BF16BF16_SSILNSP_5MajorE0ELSR_0ELNSP_7ScaleInE1ELSS_1EEEEEENS4_6LayoutISD_NS5_IJSC_NSA_ILi0EEESW_EEEEENS5_IJNS4_10UnderscoreESZ_SZ_EEEEENS4_13SM90_TMA_LOADENS4_14ComposedLayoutINS4_7SwizzleILi3ELi4ELi3EEENS4_18smem_ptr_flag_bitsILi16EEENSV_INS5_IJNSA_ILi8EEENSA_ILi64EEEEEENS5_IJS19_SC_EEEEEEEvNS4_8identityENS4_23SM90_TMA_LOAD_MULTICASTES1D_vS1E_EENS_8epilogue10collective6detail29Sm90TmaWarpSpecializedAdapterINS1I_15DefaultEpilogueISK_SL_SL_NS1H_6thread17LinearCombinationISK_Li1EffLNS1M_9ScaleType4KindE0ELNS_15FloatRoundStyleE2ESK_EENS1_15EpilogueDefaultEEEEEvvEEEEvNT_6ParamsE:
[----:B------:R-:W0:Y:S01]  /*0000*/  LDC R1, c[0x0][0x28] ;  /* 0x00000a00ff017b82 */ /* 0x000e220000000800 */
[----:B------:R-:W1:Y:S01]  /*0010*/  S2R R130, SR_TID.X ;  /* 0x0000000000827919 */ /* 0x000e620000002100 */
[----:B------:R-:W-:Y:S01]  /*0020*/  ELECT P0, URZ, PT ;  /* 0x00000000003f782f */ /* 0x000fe20003800000 */
[----:B------:R-:W-:Y:S01]  /*0030*/  BSSY B0, `(.L_x_0) ;  /* 0x000000f000007945 */ /* 0x000fe20003800000 */
[--C-:B-1----:R-:W-:Y:S02]  /*0040*/  SHF.R.U32.HI R0, RZ, 0x5, R130.reuse ;  /* 0x00000005ff007819 */ /* 0x102fe40000011682 */
[----:B------:R-:W-:-:S03]  /*0050*/  SHF.R.U32.HI R7, RZ, 0x7, R130 ;  /* 0x00000007ff077819 */ /* 0x000fc60000011682 */
[----:B------:R-:W1:Y:S04]  /*0060*/  SHFL.IDX PT, R3, R0, RZ, 0x1f ;  /* 0x00001fff00037589 */ /* 0x000e6800000e0000 */
[----:B------:R2:W3:Y:S01]  /*0070*/  SHFL.IDX PT, R2, R7, RZ, 0x1f ;  /* 0x00001fff07027589 */ /* 0x0004e200000e0000 */
[----:B-1----:R-:W-:-:S13]  /*0080*/  ISETP.NE.OR P0, PT, R3, RZ, !P0 ;  /* 0x000000ff0300720c */ /* 0x002fda0004705670 */
[----:B0-23--:R-:W-:Y:S05]  /*0090*/  @P0 BRA `(.L_x_1) ;  /* 0x0000000000200947 */ /* 0x00dfea0003800000 */
[----:B------:R-:W-:Y:S02]  /*00a0*/  ULDC.64 UR4, c[0x0][0x198] ;  /* 0x0000660000047ab9 */ /* 0x000fe40000000a00 */
[----:B------:R-:W-:Y:S02]  /*00b0*/  UIADD3 UR6, UP0, UR4, 0xf0, URZ ;  /* 0x000000f004067890 */ /* 0x000fe4000ff1e03f */
[----:B------:R-:W-:Y:S02]  /*00c0*/  UIADD3 UR4, UP1, UR4, 0x1f0, URZ ;  /* 0x000001f004047890 */ /* 0x000fe4000ff3e03f */
[----:B------:R-:W-:Y:S02]  /*00d0*/  UIADD3.X UR7, URZ, UR5, URZ, UP0, !UPT ;  /* 0x000000053f077290 */ /* 0x000fe400087fe43f */
[----:B------:R-:W-:-:S07]  /*00e0*/  UIADD3.X UR5, URZ, UR5, URZ, UP1, !UPT ;  /* 0x000000053f057290 */ /* 0x000fce0008ffe43f */
[----:B------:R0:W-:Y:S02]  /*00f0*/  UTMACCTL.PF [UR6] ;  /* 0x00000000060079b9 */ /* 0x0001e40008040000 */
[----:B------:R0:W-:Y:S02]  /*0100*/  UTMACCTL.PF [UR4] ;  /* 0x00000000040079b9 */ /* 0x0001e40008040000 */
[----:B0-----:R-:W-:Y:S01]  /*0110*/  NOP ;  /* 0x0000000000007918 */ /* 0x001fe20000000000 */
.L_x_1:
[----:B------:R-:W-:Y:S05]  /*0120*/  BSYNC B0 ;  /* 0x0000000000007941 */ /* 0x000fea0003800000 */
.L_x_0:
[----:B------:R-:W0:Y:S02]  /*0130*/  SHFL.IDX PT, R5, R0, RZ, 0x1f ;  /* 0x00001fff00057589 */ /* 0x000e2400000e0000 */
[----:B0-----:R-:W-:-:S13]  /*0140*/  ISETP.NE.AND P0, PT, R5, RZ, PT ;  /* 0x000000ff0500720c */ /* 0x001fda0003f05270 */
[----:B------:R-:W-:Y:S05]  /*0150*/  @P0 BRA `(.L_x_2) ;  /* 0x0000000000480947 */ /* 0x000fea0003800000 */
[----:B------:R-:W0:Y:S01]  /*0160*/  S2UR UR8, SR_CgaCtaId ;  /* 0x00000000000879c3 */ /* 0x000e220000008800 */
[----:B------:R-:W-:Y:S01]  /*0170*/  UMOV UR4, 0x400 ;  /* 0x0000040000047882 */ /* 0x000fe20000000000 */
[----:B------:R-:W-:Y:S01]  /*0180*/  UMOV UR5, 0x1 ;  /* 0x0000000100057882 */ /* 0x000fe20000000000 */
[----:B------:R-:W-:Y:S01]  /*0190*/  UMOV UR6, 0x4 ;  /* 0x0000000400067882 */ /* 0x000fe20000000000 */
[----:B------:R-:W-:Y:S01]  /*01a0*/  ELECT P0, URZ, PT ;  /* 0x00000000003f782f */ /* 0x000fe20003800000 */
[----:B------:R-:W-:-:S04]  /*01b0*/  UIADD3 UR6, -UR6, 0x100000, URZ ;  /* 0x0010000006067890 */ /* 0x000fc8000fffe13f */
[----:B------:R-:W-:Y:S02]  /*01c0*/  USHF.L.U32 UR7, UR6, 0xb, URZ ;  /* 0x0000000b06077899 */ /* 0x000fe4000800063f */
[----:B------:R-:W-:Y:S02]  /*01d0*/  USHF.L.U32 UR6, UR6, 0x1, URZ ;  /* 0x0000000106067899 */ /* 0x000fe4000800063f */
[----:B0-----:R-:W-:Y:S02]  /*01e0*/  ULEA UR8, UR8, UR4, 0x18 ;  /* 0x0000000408087291 */ /* 0x001fe4000f8ec03f */
[----:B------:R-:W-:-:S04]  /*01f0*/  UIADD3 UR4, -UR5, 0x100000, URZ ;  /* 0x0010000005047890 */ /* 0x000fc8000fffe13f */
[----:B------:R-:W-:Y:S02]  /*0200*/  USHF.L.U32 UR5, UR4, 0xb, URZ ;  /* 0x0000000b04057899 */ /* 0x000fe4000800063f */
[----:B------:R-:W-:Y:S01]  /*0210*/  USHF.L.U32 UR4, UR4, 0x1, URZ ;  /* 0x0000000104047899 */ /* 0x000fe2000800063f */
[----:B------:R-:W0:Y:S11]  /*0220*/  FENCE.VIEW.ASYNC.S ;  /* 0x00000000000073c6 */ /* 0x000e360000000000 */
[----:B0-----:R0:W1:Y:S01]  /*0230*/  SYNCS.EXCH.64 URZ, [UR8], UR4 ;  /* 0x00000004083f75b2 */ /* 0x0010620008000100 */
[----:B------:R0:W2:Y:S01]  /*0240*/  SYNCS.EXCH.64 URZ, [UR8+0x10], UR6 ;  /* 0x00001006083f75b2 */ /* 0x0000a20008000100 */
[----:B------:R0:W3:Y:S01]  /*0250*/  SYNCS.EXCH.64 URZ, [UR8+0x8], UR4 ;  /* 0x00000804083f75b2 */ /* 0x0000e20008000100 */
[----:B------:R0:W4:Y:S01]  /*0260*/  SYNCS.EXCH.64 URZ, [UR8+0x18], UR6 ;  /* 0x00001806083f75b2 */ /* 0x0001220008000100 */
[----:B------:R-:W-:Y:S01]  /*0270*/  NOP ;  /* 0x0000000000007918 */ /* 0x000fe20000000000 */
.L_x_2:
[----:B------:R-:W-:Y:S01]  /*0280*/  SHF.R.S32.HI R9, RZ, 0x1f, R130 ;  /* 0x0000001fff097819 */ /* 0x000fe20000011482 */
[----:B------:R-:W5:Y:S01]  /*0290*/  SHFL.IDX PT, R0, R0, RZ, 0x1f ;  /* 0x00001fff00007589 */ /* 0x000f6200000e0000 */
[----:B0-----:R-:W0:Y:S01]  /*02a0*/  S2UR UR8, SR_CTAID.X ;  /* 0x00000000000879c3 */ /* 0x001e220000002500 */
[----:B------:R-:W-:Y:S02]  /*02b0*/  ELECT P0, URZ, PT ;  /* 0x00000000003f782f */ /* 0x000fe40003800000 */
[----:B------:R-:W-:Y:S01]  /*02c0*/  LEA.HI R9, R9, R130, RZ, 0x7 ;  /* 0x0000008209097211 */ /* 0x000fe200078f38ff */
[----:B------:R-:W1:Y:S01]  /*02d0*/  S2R R4, SR_CTAID.Y ;  /* 0x0000000000047919 */ /* 0x000e620000002600 */
[----:B------:R-:W-:Y:S01]  /*02e0*/  SHF.R.S32.HI R6, RZ, 0x1f, R5 ;  /* 0x0000001fff067819 */ /* 0x000fe20000011405 */
[----:B------:R-:W-:Y:S01]  /*02f0*/  ULDC UR4, c[0x0][0x150] ;  /* 0x0000540000047ab9 */ /* 0x000fe20000000800 */
[----:B------:R-:W-:Y:S01]  /*0300*/  LOP3.LUT R9, R9, 0xffffff80, RZ, 0xc0, !PT ;  /* 0xffffff8009097812 */ /* 0x000fe200078ec0ff */
[----:B------:R-:W-:Y:S01]  /*0310*/  NOP ;  /* 0x0000000000007918 */ /* 0x000fe20000000000 */
[----:B------:R-:W-:Y:S01]  /*0320*/  LEA.HI R6, R6, R5, RZ, 0x2 ;  /* 0x0000000506067211 */ /* 0x000fe200078f10ff */
[----:B------:R-:W2:Y:S01]  /*0330*/  LDC R12, c[0x0][0x144] ;  /* 0x00005100ff0c7b82 */ /* 0x000ea20000000800 */
[----:B------:R-:W-:Y:S01]  /*0340*/  IMAD.MOV.U32 R19, RZ, RZ, 0x1 ;  /* 0x00000001ff137424 */ /* 0x000fe200078e00ff */
[----:B------:R-:W-:Y:S01]  /*0350*/  NOP ;  /* 0x0000000000007918 */ /* 0x000fe20000000000 */
[----:B------:R-:W-:Y:S01]  /*0360*/  IMAD.IADD R8, R130, 0x1, -R9 ;  /* 0x0000000182087824 */ /* 0x000fe200078e0a09 */
[----:B------:R-:W-:-:S02]  /*0370*/  LOP3.LUT R6, R6, 0x3ffffffc, RZ, 0xc0, !PT ;  /* 0x3ffffffc06067812 */ /* 0x000fc400078ec0ff */
[----:B------:R-:W-:Y:S02]  /*0380*/  ISETP.NE.AND P3, PT, R2, RZ, PT ;  /* 0x000000ff0200720c */ /* 0x000fe40003f65270 */
[----:B------:R-:W-:Y:S01]  /*0390*/  SHF.R.S32.HI R9, RZ, 0x1f, R8 ;  /* 0x0000001fff097819 */ /* 0x000fe20000011408 */
[----:B------:R-:W-:Y:S01]  /*03a0*/  IMAD.IADD R6, R5, 0x1, -R6 ;  /* 0x0000000105067824 */ /* 0x000fe200078e0a06 */
[----:B------:R-:W3:Y:S02]  /*03b0*/  LDC R14, c[0x0][0x140] ;  /* 0x00005000ff0e7b82 */ /* 0x000ee40000000800 */
[----:B------:R-:W-:Y:S02]  /*03c0*/  LEA.HI R9, R9, R8, RZ, 0x3 ;  /* 0x0000000809097211 */ /* 0x000fe400078f18ff */
[----:B-----5:R-:W-:Y:S02]  /*03d0*/  ISETP.NE.OR P0, PT, R0, RZ, !P0 ;  /* 0x000000ff0000720c */ /* 0x020fe40004705670 */
[----:B------:R-:W-:-:S02]  /*03e0*/  SHF.R.S32.HI R0, RZ, 0x3, R9 ;  /* 0x00000003ff007819 */ /* 0x000fc40000011409 */
[----:B------:R-:W-:Y:S02]  /*03f0*/  SHF.R.S32.HI R9, RZ, 0x1f, R9 ;  /* 0x0000001fff097819 */ /* 0x000fe40000011409 */
[----:B0-----:R-:W-:Y:S02]  /*0400*/  I2FP.F32.U32 R10, UR8 ;  /* 0x00000008000a7c45 */ /* 0x001fe40008201000 */
[----:B------:R-:W-:-:S03]  /*0410*/  LEA.HI R9, R9, R0, RZ, 0x2 ;  /* 0x0000000009097211 */ /* 0x000fc600078f10ff */
[----:B------:R-:W-:Y:S01]  /*0420*/  FMUL R10, R10, UR4 ;  /* 0x000000040a0a7c20 */ /* 0x000fe20008400000 */
[----:B------:R-:W-:Y:S01]  /*0430*/  LOP3.LUT R9, R9, 0xfffffffc, RZ, 0xc0, !PT ;  /* 0xfffffffc09097812 */ /* 0x000fe200078ec0ff */
[----:B------:R-:W-:Y:S01]  /*0440*/  VOTEU.ALL UP0, P0 ;  /* 0x00000000003f7886 */ /* 0x000fe20000000000 */
[----:B-1----:R-:W-:Y:S01]  /*0450*/  I2FP.F32.U32 R13, R4 ;  /* 0x00000004000d7245 */ /* 0x002fe20000201000 */
[----:B------:R-:W-:Y:S01]  /*0460*/  ULDC UR4, c[0x0][0x154] ;  /* 0x0000550000047ab9 */ /* 0x000fe20000000800 */
[----:B------:R-:W-:Y:S01]  /*0470*/  VOTEU.ALL UP1, P0 ;  /* 0x00000000003f7886 */ /* 0x000fe20000020000 */
[----:B------:R-:W0:Y:S01]  /*0480*/  F2I.U32.TRUNC.NTZ R10, R10 ;  /* 0x0000000a000a7305 */ /* 0x000e22000020f000 */
[----:B------:R-:W-:Y:S01]  /*0490*/  IMAD.IADD R9, R0, 0x1, -R9 ;  /* 0x0000000100097824 */ /* 0x000fe200078e0a09 */
[----:B------:R-:W1:Y:S01]  /*04a0*/  @!UP0 S2UR UR7, SR_CgaCtaId ;  /* 0x00000000000789c3 */ /* 0x000e620000008800 */
[----:B------:R-:W-:Y:S01]  /*04b0*/  FMUL R13, R13, UR4 ;  /* 0x000000040d0d7c20 */ /* 0x000fe20008400000 */
[----:B------:R-:W-:Y:S01]  /*04c0*/  SHF.R.S32.HI R0, RZ, 0x1f, R3 ;  /* 0x0000001fff007819 */ /* 0x000fe20000011403 */
[----:B------:R-:W-:Y:S01]  /*04d0*/  IMAD R22, R6, 0x4, R9 ;  /* 0x0000000406167824 */ /* 0x000fe200078e0209 */
[----:B------:R-:W-:Y:S01]  /*04e0*/  UMOV UR4, 0x20 ;  /* 0x0000002000047882 */ /* 0x000fe20000000000 */
[----:B------:R-:W-:Y:S01]  /*04f0*/  @!UP0 UMOV UR6, 0x400 ;  /* 0x0000040000068882 */ /* 0x000fe20000000000 */
[----:B------:R-:W-:Y:S01]  /*0500*/  LEA.HI R0, R0, R3, RZ, 0x2 ;  /* 0x0000000300007211 */ /* 0x000fe200078f10ff */
[----:B------:R-:W5:Y:S01]  /*0510*/  F2I.U32.TRUNC.NTZ R13, R13 ;  /* 0x0000000d000d7305 */ /* 0x000f62000020f000 */
[----:B------:R-:W-:Y:S01]  /*0520*/  LEA.HI R6, R22, R22, RZ, 0x1 ;  /* 0x0000001616067211 */ /* 0x000fe200078f08ff */
[----:B------:R-:W4:Y:S01]  /*0530*/  LDC R9, c[0x0][0x148] ;  /* 0x00005200ff097b82 */ /* 0x000f220000000800 */
[----:B------:R-:W-:Y:S01]  /*0540*/  LOP3.LUT R0, R0, 0xfffffffc, RZ, 0xc0, !PT ;  /* 0xfffffffc00007812 */ /* 0x000fe200078ec0ff */
[----:B------:R-:W-:-:S04]  /*0550*/  @!UP0 UIADD3 UR4, -UR4, 0x100000, URZ ;  /* 0x0010000004048890 */ /* 0x000fc8000fffe13f */
[----:B------:R-:W-:Y:S02]  /*0560*/  @!UP0 USHF.L.U32 UR5, UR4, 0xb, URZ ;  /* 0x0000000b04058899 */ /* 0x000fe4000800063f */
[----:B------:R-:W-:Y:S01]  /*0570*/  @!UP0 USHF.L.U32 UR4, UR4, 0x1, URZ ;  /* 0x0000000104048899 */ /* 0x000fe2000800063f */
[----:B------:R-:W-:Y:S01]  /*0580*/  LOP3.LUT R11, R6, 0xfffffffe, RZ, 0xc0, !PT ;  /* 0xfffffffe060b7812 */ /* 0x000fe200078ec0ff */
[----:B0-----:R-:W-:Y:S01]  /*0590*/  IMAD.MOV R15, RZ, RZ, -R10 ;  /* 0x000000ffff0f7224 */ /* 0x001fe200078e0a0a */
[----:B---3--:R-:W-:Y:S01]  /*05a0*/  ISETP.EQ.U32.AND P2, PT, R14, 0x1, PT ;  /* 0x000000010e00780c */ /* 0x008fe20003f42070 */
[----:B------:R-:W-:Y:S02]  /*05b0*/  IMAD.IADD R3, R3, 0x1, -R0 ;  /* 0x0000000103037824 */ /* 0x000fe400078e0a00 */
[----:B--2---:R-:W-:Y:S02]  /*05c0*/  IMAD R6, R12, R15, UR8 ;  /* 0x000000080c067e24 */ /* 0x004fe4000f8e020f */
[----:B------:R-:W-:Y:S01]  /*05d0*/  IMAD.IADD R11, R22, 0x1, -R11 ;  /* 0x00000001160b7824 */ /* 0x000fe200078e0a0b */
[----:B------:R-:W-:Y:S01]  /*05e0*/  ISETP.NE.AND P1, PT, R3, 0x3, PT ;  /* 0x000000030300780c */ /* 0x000fe20003f25270 */
[----:B-----5:R-:W-:-:S03]  /*05f0*/  IMAD.MOV R24, RZ, RZ, -R13 ;  /* 0x000000ffff187224 */ /* 0x020fc600078e0a0d */
[----:B------:R-:W-:Y:S01]  /*0600*/  ISETP.NE.AND P4, PT, R11, R6, PT ;  /* 0x000000060b00720c */ /* 0x000fe20003f85270 */
[----:B------:R-:W-:Y:S01]  /*0610*/  IMAD.SHL.U32 R11, R22, 0x4, RZ ;  /* 0x00000004160b7824 */ /* 0x000fe200078e00ff */
[----:B-1----:R-:W-:Y:S01]  /*0620*/  @!UP0 ULEA UR6, UR7, UR6, 0x18 ;  /* 0x0000000607068291 */ /* 0x002fe2000f8ec03f */
[----:B------:R-:W-:Y:S01]  /*0630*/  ISETP.EQ.OR P1, PT, R3, RZ, !P1 ;  /* 0x000000ff0300720c */ /* 0x000fe20004f22670 */
[----:B------:R-:W-:Y:S01]  /*0640*/  VOTEU.ALL UP0, P0 ;  /* 0x00000000003f7886 */ /* 0x000fe20000000000 */
[----:B------:R-:W-:Y:S01]  /*0650*/  LOP3.LUT P0, RZ, R8, 0x7, RZ, 0xc0, !PT ;  /* 0x0000000708ff7812 */ /* 0x000fe2000780c0ff */
[----:B------:R-:W-:Y:S01]  /*0660*/  VIADD R8, R2, 0xffffffff ;  /* 0xffffffff02087836 */ /* 0x000fe20000000000 */
[----:B------:R-:W-:Y:S01]  /*0670*/  LOP3.LUT R22, R22, 0xc, R11, 0x78, !PT ;  /* 0x0000000c16167812 */ /* 0x000fe200078e780b */
[----:B----4-:R-:W-:Y:S01]  /*0680*/  IMAD R11, R9, R24, R4 ;  /* 0x00000018090b7224 */ /* 0x010fe200078e0204 */
[----:B------:R-:W-:Y:S02]  /*0690*/  ISETP.EQ.AND P1, PT, R2, RZ, P1 ;  /* 0x000000ff0200720c */ /* 0x000fe40000f22270 */
[----:B------:R-:W-:-:S02]  /*06a0*/  ISETP.LT.U32.AND P0, PT, R22, 0x2, !P0 ;  /* 0x000000021600780c */ /* 0x000fc40004701070 */
[----:B------:R-:W-:Y:S01]  /*06b0*/  @P4 LEA.HI R0, R22, R22, RZ, 0x1 ;  /* 0x0000001616004211 */ /* 0x000fe200078f08ff */
[----:B------:R-:W0:Y:S02]  /*06c0*/  FENCE.VIEW.ASYNC.S ;  /* 0x00000000000073c6 */ /* 0x000e240000000000 */
[----:B0-----:R0:W1:Y:S01]  /*06d0*/  @!UP0 SYNCS.EXCH.64 URZ, [UR6+0x30], UR4 ;  /* 0x00003004063f85b2 */ /* 0x0010620008000100 */
[----:B------:R-:W-:Y:S02]  /*06e0*/  ISETP.GE.U32.AND P6, PT, R8, 0x2, PT ;  /* 0x000000020800780c */ /* 0x000fe40003fc6070 */
[----:B------:R-:W-:Y:S02]  /*06f0*/  @P4 SHF.R.S32.HI R0, RZ, 0x1, R0 ;  /* 0x00000001ff004819 */ /* 0x000fe40000011400 */
[----:B------:R-:W-:Y:S02]  /*0700*/  SEL R18, RZ, 0x1, !P1 ;  /* 0x00000001ff127807 */ /* 0x000fe40004800000 */
[----:B------:R-:W-:-:S02]  /*0710*/  @P4 ISETP.NE.AND P5, PT, R0, R11, PT ;  /* 0x0000000b0000420c */ /* 0x000fc40003fa5270 */
[----:B------:R-:W-:Y:S02]  /*0720*/  SEL R0, RZ, 0x1, !P0 ;  /* 0x00000001ff007807 */ /* 0x000fe40004000000 */
[----:B------:R-:W-:Y:S02]  /*0730*/  @P4 SEL R19, RZ, 0x1, P5 ;  /* 0x00000001ff134807 */ /* 0x000fe40002800000 */
[----:B------:R-:W-:Y:S02]  /*0740*/  SEL R18, R18, 0x2, P6 ;  /* 0x0000000212127807 */ /* 0x000fe40003000000 */
[----:B------:R-:W-:Y:S01]  /*0750*/  LOP3.LUT R19, R19, R0, RZ, 0xc0, !PT ;  /* 0x0000000013137212 */ /* 0x000fe200078ec0ff */
[----:B------:R0:W2:Y:S01]  /*0760*/  @!UP1 SYNCS.EXCH.64 URZ, [UR6+0x38], UR4 ;  /* 0x00003804063f95b2 */ /* 0x0000a20008000100 */
[----:B------:R-:W-:Y:S01]  /*0770*/  LOP3.LUT R0, R130, 0x7f, RZ, 0xc0, !PT ;  /* 0x0000007f82007812 */ /* 0x000fe200078ec0ff */
[----:B------:R-:W-:Y:S01]  /*0780*/  NOP ;  /* 0x0000000000007918 */ /* 0x000fe20000000000 */
[----:B------:R-:W-:Y:S05]  /*0790*/  @!P2 BRA `(.L_x_3) ;  /* 0x000000000008a947 */ /* 0x000fea0003800000 */
[----:B-12---:R-:W-:Y:S01]  /*07a0*/  UCGABAR_ARV ;  /* 0x00000000000079c7 */ /* 0x006fe20008000000 */
[----:B------:R-:W-:Y:S05]  /*07b0*/  BRA `(.L_x_4) ;  /* 0x0000000000047947 */ /* 0x000fea0003800000 */
.L_x_3:
[----:B-12---:R-:W-:Y:S01]  /*07c0*/  NOP ;  /* 0x0000000000007918 */ /* 0x006fe20000000000 */
.L_x_4:
[----:B------:R-:W1:Y:S01]  /*07d0*/  LDC R2, c[0x0][0x65c] ;  /* 0x00019700ff027b82 */ /* 0x000e620000000800 */
[----:B------:R-:W-:Y:S01]  /*07e0*/  MOV R11, RZ ;  /* 0x000000ff000b7202 */ /* 0x000fe20000000f00 */
[----:B------:R-:W-:Y:S01]  /*07f0*/  IMAD.U32 R10, RZ, RZ, UR8 ;  /* 0x00000008ff0a7e24 */ /* 0x000fe2000f8e00ff */
[----:B-1----:R-:W-:-:S04]  /*0800*/  ISETP.NE.AND P1, PT, R2, 0x1, PT ;  /* 0x000000010200780c */ /* 0x002fc80003f25270 */
[----:B------:R-:W-:-:S09]  /*0810*/  P2R R5, PR, RZ, 0x2 ;  /* 0x00000002ff057803 */ /* 0x000fd20000000000 */
[----:B------:R-:W1:Y:S01]  /*0820*/  @P1 LDC R17, c[0x0][0x10] ;  /* 0x00000400ff111b82 */ /* 0x000e620000000800 */
[----:B------:R-:W-:Y:S02]  /*0830*/  @P1 IMAD.MOV.U32 R5, RZ, RZ, RZ ;  /* 0x000000ffff051224 */ /* 0x000fe400078e00ff */
[----:B------:R-:W-:-:S05]  /*0840*/  @P1 IMAD.MOV.U32 R15, RZ, RZ, RZ ;  /* 0x000000ffff0f1224 */ /* 0x000fca00078e00ff */
[----:B------:R-:W2:Y:S01]  /*0850*/  @!P1 LDC R13, c[0x0][0xc] ;  /* 0x00000300ff0d9b82 */ /* 0x000ea20000000800 */
[----:B0-----:R-:W-:Y:S01]  /*0860*/  ULDC UR4, c[0x0][0xc] ;  /* 0x0000030000047ab9 */ /* 0x001fe20000000800 */
[----:B------:R-:W-:Y:S01]  /*0870*/  ULDC UR5, c[0x0][0x10] ;  /* 0x0000040000057ab9 */ /* 0x000fe20000000800 */
[----:B------:R-:W-:Y:S01]  /*0880*/  ULDC UR6, c[0x0][0x14] ;  /* 0x0000050000067ab9 */ /* 0x000fe20000000800 */
[----:B------:R-:W-:-:S04]  /*0890*/  UIMAD.WIDE.U32 UR4, UR4, UR5, URZ ;  /* 0x00000005040472a5 */ /* 0x000fc8000f8e003f */
[----:B------:R-:W-:Y:S02]  /*08a0*/  UIMAD.WIDE.U32 UR38, UR4, UR6, URZ ;  /* 0x00000006042672a5 */ /* 0x000fe4000f8e003f */
[----:B------:R-:W-:-:S04]  /*08b0*/  UIMAD UR41, UR5, UR6, URZ ;  /* 0x00000006052972a4 */ /* 0x000fc8000f8e023f */
[----:B------:R-:W-:Y:S01]  /*08c0*/  UIADD3 UR41, UR39, UR41, URZ ;  /* 0x0000002927297290 */ /* 0x000fe2000fffe03f */
[----:B-1----:R-:W-:-:S04]  /*08d0*/  @P1 IMAD.WIDE.U32 R16, R17, UR8, R4 ;  /* 0x0000000811101c25 */ /* 0x002fc8000f8e0004 */
[----:B------:R-:W-:Y:S02]  /*08e0*/  @P1 IMAD.IADD R17, R17, 0x1, R15 ;  /* 0x0000000111111824 */ /* 0x000fe400078e020f */
[----:B--2---:R-:W-:-:S04]  /*08f0*/  @!P1 IMAD.WIDE.U32 R10, R4, R13, R10 ;  /* 0x0000000d040a9225 */ /* 0x004fc800078e000a */
[----:B------:R-:W-:Y:S02]  /*0900*/  @!P1 IMAD.MOV.U32 R16, RZ, RZ, R10 ;  /* 0x000000ffff109224 */ /* 0x000fe400078e000a */
[----:B------:R-:W-:Y:S01]  /*0910*/  @!P1 IMAD.MOV.U32 R17, RZ, RZ, R11 ;  /* 0x000000ffff119224 */ /* 0x000fe200078e000b */
[----:B------:R-:W-:Y:S06]  /*0920*/  @!P2 BRA `(.L_x_5) ;  /* 0x00000000000ca947 */ /* 0x000fec0003800000 */
[----:B------:R-:W-:Y:S01]  /*0930*/  UCGABAR_WAIT ;  /* 0x0000000000007dc7 */ /* 0x000fe20008000000 */
[----:B------:R-:W-:Y:S01]  /*0940*/  CCTL.IVALL ;  /* 0x00000000ff00798f */ /* 0x000fe20002000000 */
[----:B------:R-:W-:Y:S05]  /*0950*/  BRA `(.L_x_6) ;  /* 0x0000000000047947 */ /* 0x000fea0003800000 */
.L_x_5:
[----:B------:R-:W-:Y:S06]  /*0960*/  BAR.SYNC.DEFER_BLOCKING 0x0 ;  /* 0x0000000000007b1d */ /* 0x000fec0000010000 */
.L_x_6:
[----:B------:R-:W-:Y:S05]  /*0970*/  @!P3 BRA `(.L_x_7) ;  /* 0x0000008800f8b947 */ /* 0x000fea0003800000 */
[----:B------:R-:W-:-:S13]  /*0980*/  ISETP.GT.U32.AND P0, PT, R8, 0x1, PT ;  /* 0x000000010800780c */ /* 0x000fda0003f04070 */
[----:B------:R-:W-:Y:S05]  /*0990*/  @P0 EXIT ;  /* 0x000000000000094d */ /* 0x000fea0003800000 */
[----:B------:R-:W-:Y:S01]  /*09a0*/  ULDC.64 UR4, c[0x0][0x650] ;  /* 0x0001940000047ab9 */ /* 0x000fe20000000a00 */
[----:B------:R-:W-:Y:S01]  /*09b0*/  PRMT R3, RZ, 0x7610, R3 ;  /* 0x00007610ff037816 */ /* 0x000fe20000000003 */
[----:B------:R-:W-:Y:S01]  /*09c0*/  IMAD.MOV.U32 R135, RZ, RZ, -0x1 ;  /* 0xffffffffff877424 */ /* 0x000fe200078e00ff */
[----:B------:R-:W-:Y:S01]  /*09d0*/  ISETP.GE.U32.AND P0, PT, R16, UR4, PT ;  /* 0x0000000410007c0c */ /* 0x000fe2000bf06070 */
[----:B------:R-:W-:Y:S02]  /*09e0*/  IMAD.MOV.U32 R134, RZ, RZ, -0x1 ;  /* 0xffffffffff867424 */ /* 0x000fe400078e00ff */
[----:B------:R-:W-:Y:S01]  /*09f0*/  IMAD.MOV.U32 R23, RZ, RZ, -0x1 ;  /* 0xffffffffff177424 */ /* 0x000fe200078e00ff */
[----:B------:R-:W-:-:S13]  /*0a00*/  ISETP.GE.U32.AND.EX P0, PT, R17, UR5, PT, P0 ;  /* 0x0000000511007c0c */ /* 0x000fda000bf06100 */
[----:B------:R-:W-:Y:S05]  /*0a10*/  @P0 BRA `(.L_x_8) ;  /* 0x00000004002c0947 */ /* 0x000fea0003800000 */
[----:B------:R-:W0:Y:S01]  /*0a20*/  LDC.64 R26, c[0x0][0x628] ;  /* 0x00018a00ff1a7b82 */ /* 0x000e220000000a00 */
[----:B------:R-:W-:Y:S02]  /*0a30*/  IMAD.MOV.U32 R10, RZ, RZ, R16 ;  /* 0x000000ffff0a7224 */ /* 0x000fe400078e0010 */
[----:B------:R-:W-:-:S05]  /*0a40*/  IMAD.MOV.U32 R11, RZ, RZ, R17 ;  /* 0x000000ffff0b7224 */ /* 0x000fca00078e0011 */
[----:B------:R-:W1:Y:S08]  /*0a50*/  LDC R8, c[0x0][0x630] ;  /* 0x00018c00ff087b82 */ /* 0x000e700000000800 */
[----:B------:R-:W2:Y:S01]  /*0a60*/  LDC.64 R28, c[0x0][0x620] ;  /* 0x00018800ff1c7b82 */ /* 0x000ea20000000a00 */
[----:B0-----:R-:W-:-:S04]  /*0a70*/  ISETP.NE.U32.AND P0, PT, R26, RZ, PT ;  /* 0x000000ff1a00720c */ /* 0x001fc80003f05070 */
[----:B------:R-:W-:-:S13]  /*0a80*/  ISETP.NE.AND.EX P0, PT, R27, RZ, PT, P0 ;  /* 0x000000ff1b00720c */ /* 0x000fda0003f05300 */
[----:B-12---:R-:W-:Y:S05]  /*0a90*/  @!P0 BRA `(.L_x_9) ;  /* 0x0000000000288947 */ /* 0x006fea0003800000 */
[----:B------:R-:W0:Y:S02]  /*0aa0*/  LDC R3, c[0x0][0x634] ;  /* 0x00018d00ff037b82 */ /* 0x000e240000000800 */
[----:B0-----:R-:W-:-:S05]  /*0ab0*/  IADD3 R3, P0, R16, R3, RZ ;  /* 0x0000000310037210 */ /* 0x001fca0007f1e0ff */
[----:B------:R-:W-:-:S04]  /*0ac0*/  IMAD.X R21, RZ, RZ, R17, P0 ;  /* 0x000000ffff157224 */ /* 0x000fc800000e0611 */
[----:B------:R-:W-:-:S04]  /*0ad0*/  IMAD.WIDE.U32 R10, R21, R26, RZ ;  /* 0x0000001a150a7225 */ /* 0x000fc800078e00ff */
[----:B------:R-:W-:-:S04]  /*0ae0*/  IMAD.WIDE.U32 R12, P0, R3, R27, R10 ;  /* 0x0000001b030c7225 */ /* 0x000fc8000780000a */
[----:B------:R-:W-:-:S04]  /*0af0*/  IMAD.WIDE.U32 R10, R3, R26, RZ ;  /* 0x0000001a030a7225 */ /* 0x000fc800078e00ff */
[----:B------:R-:W-:Y:S01]  /*0b00*/  IMAD.X R15, RZ, RZ, RZ, P0 ;  /* 0x000000ffff0f7224 */ /* 0x000fe200000e06ff */
[----:B------:R-:W-:Y:S01]  /*0b10*/  IADD3 RZ, P0, R11, R12, RZ ;  /* 0x0000000c0bff7210 */ /* 0x000fe20007f1e0ff */
[----:B------:R-:W-:-:S04]  /*0b20*/  IMAD.MOV.U32 R14, RZ, RZ, R13 ;  /* 0x000000ffff0e7224 */ /* 0x000fc800078e000d */
[----:B------:R-:W-:-:S08]  /*0b30*/  IMAD.WIDE.U32.X R10, R21, R27, R14, P0 ;  /* 0x0000001b150a7225 */ /* 0x000fd000000e040e */
.L_x_9:
[----:B------:R-:W0:Y:S01]  /*0b40*/  LDC.64 R32, c[0x0][0x640] ;  /* 0x00019000ff207b82 */ /* 0x000e220000000a00 */
[--C-:B------:R-:W-:Y:S01]  /*0b50*/  SHF.R.U64 R27, R10, R8, R11.reuse ;  /* 0x000000080a1b7219 */ /* 0x100fe2000000120b */
[----:B------:R-:W-:Y:S01]  /*0b60*/  IMAD R31, R9, R24, R4 ;  /* 0x00000018091f7224 */ /* 0x000fe200078e0204 */
[----:B------:R-:W-:Y:S01]  /*0b70*/  SHF.R.U32.HI R3, RZ, R8, R11 ;  /* 0x00000008ff037219 */ /* 0x000fe2000001160b */
[----:B------:R-:W-:Y:S01]  /*0b80*/  IMAD.MOV.U32 R23, RZ, RZ, 0x1 ;  /* 0x00000001ff177424 */ /* 0x000fe200078e00ff */
[----:B------:R-:W-:-:S03]  /*0b90*/  IADD3 R5, P0, RZ, -R27, RZ ;  /* 0x8000001bff057210 */ /* 0x000fc60007f1e0ff */
[----:B------:R-:W1:Y:S01]  /*0ba0*/  LDC R12, c[0x0][0x618] ;  /* 0x00018600ff0c7b82 */ /* 0x000e620000000800 */
[----:B------:R-:W-:Y:S01]  /*0bb0*/  IADD3.X R3, RZ, ~R3, RZ, P0, !PT ;  /* 0x80000003ff037210 */ /* 0x000fe200007fe4ff */
[----:B------:R-:W-:-:S04]  /*0bc0*/  IMAD.WIDE.U32 R10, R5, R28, R16 ;  /* 0x0000001c050a7225 */ /* 0x000fc800078e0010 */
[----:B------:R-:W-:Y:S02]  /*0bd0*/  IMAD R8, R3, R28, RZ ;  /* 0x0000001c03087224 */ /* 0x000fe400078e02ff */
[----:B------:R-:W2:Y:S01]  /*0be0*/  LDC R20, c[0x0][0x608] ;  /* 0x00018200ff147b82 */ /* 0x000ea20000000800 */
[----:B------:R-:W-:Y:S02]  /*0bf0*/  IMAD.MOV.U32 R3, RZ, RZ, -0x1 ;  /* 0xffffffffff037424 */ /* 0x000fe400078e00ff */
[----:B------:R-:W-:-:S04]  /*0c00*/  IMAD R5, R5, R29, R8 ;  /* 0x0000001d05057224 */ /* 0x000fc800078e0208 */
[----:B------:R-:W-:Y:S01]  /*0c10*/  IMAD.IADD R5, R11, 0x1, R5 ;  /* 0x000000010b057824 */ /* 0x000fe200078e0205 */
[----:B------:R-:W3:Y:S01]  /*0c20*/  LDC R30, c[0x0][0x658] ;  /* 0x00019600ff1e7b82 */ /* 0x000ee20000000800 */
[----:B0-----:R-:W-:-:S04]  /*0c30*/  ISETP.NE.U32.AND P0, PT, R32, RZ, PT ;  /* 0x000000ff2000720c */ /* 0x001fc80003f05070 */
[----:B------:R-:W-:-:S03]  /*0c40*/  ISETP.NE.AND.EX P0, PT, R33, RZ, PT, P0 ;  /* 0x000000ff2100720c */ /* 0x000fc60003f05300 */
[----:B------:R-:W0:Y:S01]  /*0c50*/  LDC R26, c[0x0][0x600] ;  /* 0x00018000ff1a7b82 */ /* 0x000e220000000800 */
[-CC-:B-1----:R-:W-:Y:S02]  /*0c60*/  SHF.R.U64 R14, R10, R12.reuse, R5.reuse ;  /* 0x0000000c0a0e7219 */ /* 0x182fe40000001205 */
[----:B------:R-:W-:-:S05]  /*0c70*/  SHF.R.U32.HI R5, RZ, R12, R5 ;  /* 0x0000000cff057219 */ /* 0x000fca0000011605 */
[----:B------:R-:W1:Y:S01]  /*0c80*/  LDC R15, c[0x0][0x648] ;  /* 0x00019200ff0f7b82 */ /* 0x000e620000000800 */
[-CC-:B--2---:R-:W-:Y:S02]  /*0c90*/  SHF.R.U64 R29, R14, R20.reuse, R5.reuse ;  /* 0x000000140e1d7219 */ /* 0x184fe40000001205 */
[----:B------:R-:W-:-:S05]  /*0ca0*/  SHF.R.U32.HI R5, RZ, R20, R5 ;  /* 0x00000014ff057219 */ /* 0x000fca0000011605 */
[----:B------:R-:W2:Y:S01]  /*0cb0*/  LDC R21, c[0x0][0x638] ;  /* 0x00018e00ff157b82 */ /* 0x000ea20000000800 */
[-CC-:B---3--:R-:W-:Y:S02]  /*0cc0*/  SHF.R.U64 R20, R29, R30.reuse, R5.reuse ;  /* 0x0000001e1d147219 */ /* 0x188fe40000001205 */
[-C--:B------:R-:W-:Y:S02]  /*0cd0*/  SHF.L.U32 R3, R3, R30.reuse, RZ ;  /* 0x0000001e03037219 */ /* 0x080fe400000006ff */
[----:B------:R-:W-:Y:S01]  /*0ce0*/  SHF.R.U32.HI R5, RZ, R30, R5 ;  /* 0x0000001eff057219 */ /* 0x000fe20000011605 */
[----:B------:R-:W-:Y:S01]  /*0cf0*/  IMAD.MOV.U32 R4, RZ, RZ, R20 ;  /* 0x000000ffff047224 */ /* 0x000fe200078e0014 */
[----:B------:R-:W-:Y:S01]  /*0d00*/  LOP3.LUT R12, RZ, R3, RZ, 0x33, !PT ;  /* 0x00000003ff0c7212 */ /* 0x000fe200078e33ff */
[----:B------:R-:W3:Y:S01]  /*0d10*/  LDC R25, c[0x0][0x610] ;  /* 0x00018400ff197b82 */ /* 0x000ee20000000800 */
[----:B------:R-:W-:Y:S05]  /*0d20*/  @!P0 BRA `(.L_x_10) ;  /* 0x0000000000288947 */ /* 0x000fea0003800000 */
[----:B------:R-:W4:Y:S02]  /*0d30*/  LDC R3, c[0x0][0x64c] ;  /* 0x00019300ff037b82 */ /* 0x000f240000000800 */
[----:B----4-:R-:W-:-:S05]  /*0d40*/  IADD3 R3, P0, R20, R3, RZ ;  /* 0x0000000314037210 */ /* 0x010fca0007f1e0ff */
        /* <DEDUP_REMOVED lines=8> */
.L_x_10:
[----:B-1----:R-:W-:Y:S01]  /*0dd0*/  SHF.R.U64 R4, R4, R15, R5 ;  /* 0x0000000f04047219 */ /* 0x002fe20000001205 */
[----:B0-----:R-:W-:Y:S01]  /*0de0*/  VIADD R5, R26, 0xffffffff ;  /* 0xffffffff1a057836 */ /* 0x001fe20000000000 */
[----:B------:R-:W-:Y:S01]  /*0df0*/  SHF.L.U32 R3, R23, R30, RZ ;  /* 0x0000001e17037219 */ /* 0x000fe200000006ff */
[----:B------:R-:W-:Y:S01]  /*0e00*/  IMAD.MOV.U32 R23, RZ, RZ, R27 ;  /* 0x000000ffff177224 */ /* 0x000fe200078e001b */
[----:B------:R-:W-:Y:S01]  /*0e10*/  LOP3.LUT R12, R29, R12, RZ, 0xc0, !PT ;  /* 0x0000000c1d0c7212 */ /* 0x000fe200078ec0ff */
[----:B------:R-:W-:Y:S01]  /*0e20*/  IMAD.MOV R8, RZ, RZ, -R4 ;  /* 0x000000ffff087224 */ /* 0x000fe200078e0a04 */
[----:B------:R-:W-:Y:S02]  /*0e30*/  SEL R6, R6, R31, !P1 ;  /* 0x0000001f06067207 */ /* 0x000fe40004800000 */
[----:B------:R-:W-:Y:S01]  /*0e40*/  LOP3.LUT R5, R14, R5, RZ, 0xc0, !PT ;  /* 0x000000050e057212 */ /* 0x000fe200078ec0ff */
[----:B------:R-:W-:Y:S02]  /*0e50*/  IMAD R9, R3, R4, R12 ;  /* 0x0000000403097224 */ /* 0x000fe400078e020c */
[----:B--2---:R-:W-:-:S02]  /*0e60*/  IMAD R3, R8, R21, R20 ;  /* 0x0000001508037224 */ /* 0x004fc400078e0214 */
[----:B---3--:R-:W-:Y:S02]  /*0e70*/  IMAD R6, R9, R25, R6 ;  /* 0x0000001909067224 */ /* 0x008fe400078e0206 */
[----:B------:R-:W-:Y:S02]  /*0e80*/  IMAD R135, R3, R26, R5 ;  /* 0x0000001a03877224 */ /* 0x000fe400078e0205 */
[----:B------:R-:W-:-:S03]  /*0e90*/  IMAD.MOV.U32 R4, RZ, RZ, 0x1 ;  /* 0x00000001ff047424 */ /* 0x000fc600078e00ff */
[----:B------:R-:W-:Y:S02]  /*0ea0*/  SEL R134, R135, R6, !P1 ;  /* 0x0000000687867207 */ /* 0x000fe40004800000 */
[----:B------:R-:W-:Y:S02]  /*0eb0*/  PRMT R3, R4, 0x7610, R3 ;  /* 0x0000761004037816 */ /* 0x000fe40000000003 */
[----:B------:R-:W-:-:S07]  /*0ec0*/  SEL R135, R6, R135, !P1 ;  /* 0x0000008706877207 */ /* 0x000fce0004800000 */
.L_x_8:
[----:B------:R-:W-:-:S08]  /*0ed0*/  NOP ;  /* 0x0000000000007918 */ /* 0x000fd00000000000 */
[----:B------:R-:W0:Y:S02]  /*0ee0*/  USETMAXREG.TRY_ALLOC.CTAPOOL UP0, 0xe8 ;  /* 0x000000e8000079c8 */ /* 0x000e240008000600 */
[----:B0-----:R-:W-:-:S13]  /*0ef0*/  PLOP3.LUT P0, PT, PT, PT, UP0, 0x80, 0x0 ;  /* 0x000000000000781c */ /* 0x001fda0003f0f008 */
[----:B------:R-:W-:Y:S05]  /*0f00*/  @!P0 BRA `(.L_x_8) ;  /* 0xfffffffc00f08947 */ /* 0x000fea000383ffff */
[----:B------:R-:W-:Y:S01]  /*0f10*/  ULDC.64 UR4, c[0x0][0x598] ;  /* 0x0001660000047ab9 */ /* 0x000fe20000000a00 */
[----:B------:R-:W-:Y:S01]  /*0f20*/  ULDC.64 UR36, c[0x0][0x208] ;  /* 0x0000820000247ab9 */ /* 0x000fe20000000a00 */
[----:B------:R-:W-:-:S04]  /*0f30*/  ISETP.NE.U32.AND P0, PT, RZ, UR4, PT ;  /* 0x00000004ff007c0c */ /* 0x000fc8000bf05070 */
[----:B------:R-:W-:-:S13]  /*0f40*/  ISETP.NE.AND.EX P0, PT, RZ, UR5, PT, P0 ;  /* 0x00000005ff007c0c */ /* 0x000fda000bf05300 */
[----:B------:R-:W-:Y:S05]  /*0f50*/  @!P0 BRA `(.L_x_11) ;  /* 0x00000000001c8947 */ /* 0x000fea0003800000 */
[----:B------:R-:W0:Y:S02]  /*0f60*/  LDC.64 R4, c[0x0][0x598] ;  /* 0x00016600ff047b82 */ /* 0x000e240000000a00 */
[----:B0-----:R-:W2:Y:S02]  /*0f70*/  LDG.E.64 R4, desc[UR36][R4.64] ;  /* 0x0000002404047981 */ /* 0x001ea4000c1e1b00 */
[----:B--2---:R-:W-:-:S04]  /*0f80*/  ISETP.NE.U32.AND P0, PT, R4, RZ, PT ;  /* 0x000000ff0400720c */ /* 0x004fc80003f05070 */
[----:B------:R-:W-:-:S13]  /*0f90*/  ISETP.NE.AND.EX P0, PT, R5, RZ, PT, P0 ;  /* 0x000000ff0500720c */ /* 0x000fda0003f05300 */
[----:B------:R-:W-:Y:S05]  /*0fa0*/  @!P0 BRA `(.L_x_11) ;  /* 0x0000000000088947 */ /* 0x000fea0003800000 */
[----:B------:R0:W5:Y:S01]  /*0fb0*/  LD.E R122, desc[UR36][R4.64] ;  /* 0x00000024047a7980 */ /* 0x000162000c101900 */
[----:B------:R-:W-:Y:S05]  /*0fc0*/  BRA `(.L_x_12) ;  /* 0x0000000000247947 */ /* 0x000fea0003800000 */
.L_x_11:
[----:B------:R-:W-:Y:S02]  /*0fd0*/  ULDC.64 UR4, c[0x0][0x588] ;  /* 0x0001620000047ab9 */ /* 0x000fe40000000a00 */
[----:B------:R-:W-:-:S04]  /*0fe0*/  ISETP.NE.U32.AND P0, PT, RZ, UR4, PT ;  /* 0x00000004ff007c0c */ /* 0x000fc8000bf05070 */
[----:B------:R-:W-:-:S13]  /*0ff0*/  ISETP.NE.AND.EX P0, PT, RZ, UR5, PT, P0 ;  /* 0x00000005ff007c0c */ /* 0x000fda000bf05300 */
[----:B------:R-:W-:Y:S05]  /*1000*/  @!P0 BRA `(.L_x_13) ;  /* 0x00000000000c8947 */ /* 0x000fea0003800000 */
[----:B------:R-:W0:Y:S02]  /*1010*/  LDC.64 R122, c[0x0][0x588] ;  /* 0x00016200ff7a7b82 */ /* 0x000e240000000a00 */
[----:B0-----:R1:W5:Y:S01]  /*1020*/  LDG.E R122, desc[UR36][R122.64] ;  /* 0x000000247a7a7981 */ /* 0x001362000c1e1900 */
[----:B------:R-:W-:Y:S05]  /*1030*/  BRA `(.L_x_12) ;  /* 0x0000000000087947 */ /* 0x000fea0003800000 */
.L_x_13:
[----:B------:R-:W-:Y:S02]  /*1040*/  ULDC UR4, c[0x0][0x580] ;  /* 0x0001600000047ab9 */ /* 0x000fe40000000800 */
[----:B------:R-:W-:-:S07]  /*1050*/  IMAD.U32 R122, RZ, RZ, UR4 ;  /* 0x00000004ff7a7e24 */ /* 0x000fce000f8e00ff */
.L_x_12:
[----:B------:R-:W-:Y:S02]  /*1060*/  ULDC.64 UR4, c[0x0][0x5a0] ;  /* 0x0001680000047ab9 */ /* 0x000fe40000000a00 */
[----:B------:R-:W-:-:S04]  /*1070*/  ISETP.NE.U32.AND P0, PT, RZ, UR4, PT ;  /* 0x00000004ff007c0c */ /* 0x000fc8000bf05070 */
[----:B------:R-:W-:-:S13]  /*1080*/  ISETP.NE.AND.EX P0, PT, RZ, UR5, PT, P0 ;  /* 0x00000005ff007c0c */ /* 0x000fda000bf05300 */
[----:B------:R-:W-:Y:S05]  /*1090*/  @!P0 BRA `(.L_x_14) ;  /* 0x00000000001c8947 */ /* 0x000fea0003800000 */
[----:B0-----:R-:W0:Y:S02]  /*10a0*/  LDC.64 R4, c[0x0][0x5a0] ;  /* 0x00016800ff047b82 */ /* 0x001e240000000a00 */
[----:B0-----:R-:W2:Y:S02]  /*10b0*/  LDG.E.64 R4, desc[UR36][R4.64] ;  /* 0x0000002404047981 */ /* 0x001ea4000c1e1b00 */
[----:B--2---:R-:W-:-:S04]  /*10c0*/  ISETP.NE.U32.AND P0, PT, R4, RZ, PT ;  /* 0x000000ff0400720c */ /* 0x004fc80003f05070 */
[----:B------:R-:W-:-:S13]  /*10d0*/  ISETP.NE.AND.EX P0, PT, R5, RZ, PT, P0 ;  /* 0x000000ff0500720c */ /* 0x000fda0003f05300 */
[----:B------:R-:W-:Y:S05]  /*10e0*/  @!P0 BRA `(.L_x_14) ;  /* 0x0000000000088947 */ /* 0x000fea0003800000 */
[----:B-1----:R0:W5:Y:S01]  /*10f0*/  LD.E R123, desc[UR36][R4.64] ;  /* 0x00000024047b7980 */ /* 0x002162000c101900 */
[----:B------:R-:W-:Y:S05]  /*1100*/  BRA `(.L_x_15) ;  /* 0x0000000000247947 */ /* 0x000fea0003800000 */
.L_x_14:
[----:B------:R-:W-:Y:S02]  /*1110*/  ULDC.64 UR4, c[0x0][0x590] ;  /* 0x0001640000047ab9 */ /* 0x000fe40000000a00 */
[----:B------:R-:W-:-:S04]  /*1120*/  ISETP.NE.U32.AND P0, PT, RZ, UR4, PT ;  /* 0x00000004ff007c0c */ /* 0x000fc8000bf05070 */
[----:B------:R-:W-:-:S13]  /*1130*/  ISETP.NE.AND.EX P0, PT, RZ, UR5, PT, P0 ;  /* 0x00000005ff007c0c */ /* 0x000fda000bf05300 */
[----:B------:R-:W-:Y:S05]  /*1140*/  @!P0 BRA `(.L_x_16) ;  /* 0x00000000000c8947 */ /* 0x000fea0003800000 */
[----:B0-----:R-:W1:Y:S02]  /*1150*/  LDC.64 R4, c[0x0][0x590] ;  /* 0x00016400ff047b82 */ /* 0x001e640000000a00 */
[----:B-1----:R1:W5:Y:S01]  /*1160*/  LDG.E R123, desc[UR36][R4.64] ;  /* 0x00000024047b7981 */ /* 0x002362000c1e1900 */
[----:B------:R-:W-:Y:S05]  /*1170*/  BRA `(.L_x_15) ;  /* 0x0000000000087947 */ /* 0x000fea0003800000 */
.L_x_16:
[----:B------:R-:W-:Y:S02]  /*1180*/  ULDC UR4, c[0x0][0x584] ;  /* 0x0001610000047ab9 */ /* 0x000fe40000000800 */
[----:B-1----:R-:W-:-:S07]  /*1190*/  MOV R123, UR4 ;  /* 0x00000004007b7c02 */ /* 0x002fce0008000f00 */
.L_x_15:
[----:B------:R-:W-:-:S13]  /*11a0*/  LOP3.LUT P0, RZ, R3, 0xff, RZ, 0xc0, !PT ;  /* 0x000000ff03ff7812 */ /* 0x000fda000780c0ff */
[----:B------:R-:W-:Y:S05]  /*11b0*/  @!P0 EXIT ;  /* 0x000000000000894d */ /* 0x000fea0003800000 */
[----:B------:R-:W2:Y:S01]  /*11c0*/  LDC R128, c[0x0][0x658] ;  /* 0x00019600ff807b82 */ /* 0x000ea20000000800 */
[----:B------:R-:W-:Y:S01]  /*11d0*/  ULDC.64 UR6, c[0x0][0x288] ;  /* 0x0000a20000067ab9 */ /* 0x000fe20000000a00 */
[----:B------:R-:W-:Y:S01]  /*11e0*/  LOP3.LUT R7, R7, 0x1, RZ, 0xc0, !PT ;  /* 0x0000000107077812 */ /* 0x000fe200078ec0ff */
[----:B------:R-:W-:Y:S01]  /*11f0*/  UIADD3 UR4, UR7, 0x7f, URZ ;  /* 0x0000007f07047890 */ /* 0x000fe2000fffe03f */
[----:B------:R-:W-:Y:S01]  /*1200*/  SHF.R.U32.HI R3, RZ, 0x2, R130 ;  /* 0x00000002ff037819 */ /* 0x000fe20000011682 */
[----:B01----:R-:W-:Y:S01]  /*1210*/  IMAD.U32 R4, RZ, RZ, UR6 ;  /* 0x00000006ff047e24 */ /* 0x003fe2000f8e00ff */
[----:B------:R-:W-:Y:S01]  /*1220*/  SHF.R.U32.HI R0, RZ, 0x1, R0 ;  /* 0x00000001ff007819 */ /* 0x000fe20000011600 */
[----:B------:R-:W-:Y:S01]  /*1230*/  USHF.R.S32.HI UR5, URZ, 0x1f, UR4 ;  /* 0x0000001f3f057899 */ /* 0x000fe20008011404 */
[----:B------:R-:W0:Y:S01]  /*1240*/  LDC.64 R124, c[0x0][0x5c8] ;  /* 0x00017200ff7c7b82 */ /* 0x000e220000000a00 */
[----:B------:R-:W-:Y:S01]  /*1250*/  LOP3.LUT R129, R130, 0x3, RZ, 0xc0, !PT ;  /* 0x0000000382817812 */ /* 0x000fe200078ec0ff */
[----:B------:R-:W-:Y:S01]  /*1260*/  IMAD.SHL.U32 R120, R7, 0x40, RZ ;  /* 0x0000004007787824 */ /* 0x000fe200078e00ff */
[----:B------:R-:W-:Y:S01]  /*1270*/  LOP3.LUT R3, R3, 0x7, RZ, 0xc0, !PT ;  /* 0x0000000703037812 */ /* 0x000fe200078ec0ff */
[----:B------:R-:W-:Y:S01]  /*1280*/  ULEA.HI UR5, UR5, UR4, URZ, 0x7 ;  /* 0x0000000405057291 */ /* 0x000fe2000f8f383f */
[----:B------:R-:W-:Y:S01]  /*1290*/  LOP3.LUT R0, R0, 0x30, RZ, 0xc0, !PT ;  /* 0x0000003000007812 */ /* 0x000fe200078ec0ff */
[----:B------:R-:W-:Y:S01]  /*12a0*/  IMAD R129, R129, -0x2, R4 ;  /* 0xfffffffe81817824 */ /* 0x000fe200078e0204 */
[--C-:B------:R-:W-:Y:S01]  /*12b0*/  LOP3.LUT R120, R120, 0x40, R3.reuse, 0xe2, !PT ;  /* 0x0000004078787812 */ /* 0x100fe200078ee203 */
[----:B------:R-:W-:Y:S01]  /*12c0*/  USHF.R.S32.HI UR43, URZ, 0x7, UR5 ;  /* 0x000000073f2b7899 */ /* 0x000fe20008011405 */
[----:B------:R-:W-:Y:S01]  /*12d0*/  IADD3 R4, RZ, -R0, -R3 ;  /* 0x80000000ff047210 */ /* 0x000fe20007ffe803 */
[----:B------:R-:W-:Y:S01]  /*12e0*/  IMAD.MOV.U32 R3, RZ, RZ, -0x1 ;  /* 0xffffffffff037424 */ /* 0x000fe200078e00ff */
[----:B------:R-:W-:Y:S01]  /*12f0*/  LOP3.LUT R131, R130, 0x80, RZ, 0xc0, !PT ;  /* 0x0000008082837812 */ /* 0x000fe200078ec0ff */
[----:B------:R-:W-:Y:S01]  /*1300*/  IMAD.MOV.U32 R5, RZ, RZ, 0x1 ;  /* 0x00000001ff057424 */ /* 0x000fe200078e00ff */
[----:B------:R-:W-:Y:S01]  /*1310*/  UISETP.LT.AND UP0, UPT, UR43, 0x1, UPT ;  /* 0x000000012b00788c */ /* 0x000fe2000bf01270 */
[----:B------:R-:W-:Y:S01]  /*1320*/  IMAD R4, R7, -0x40, R4 ;  /* 0xffffffc007047824 */ /* 0x000fe200078e0204 */
[----:B------:R-:W-:Y:S01]  /*1330*/  ULDC UR4, c[0x0][0x284] ;  /* 0x0000a10000047ab9 */ /* 0x000fe20000000800 */
[----:B--2---:R-:W-:Y:S01]  /*1340*/  SHF.L.U32 R3, R3, R128, RZ ;  /* 0x0000008003037219 */ /* 0x004fe200000006ff */
[----:B------:R-:W-:Y:S01]  /*1350*/  USEL UR44, UR43, 0x1, UP0 ;  /* 0x000000012b2c7887 */ /* 0x000fe20008000000 */
[----:B------:R-:W-:Y:S01]  /*1360*/  LOP3.LUT R120, R120, R0, RZ, 0xfc, !PT ;  /* 0x0000000078787212 */ /* 0x000fe200078efcff */
[----:B------:R-:W-:Y:S01]  /*1370*/  IMAD.SHL.U32 R130, R130, 0x2, RZ ;  /* 0x0000000282827824 */ /* 0x000fe200078e00ff */
[----:B------:R-:W-:Y:S01]  /*1380*/  SHF.L.U32 R128, R5, R128, RZ ;  /* 0x0000008005807219 */ /* 0x000fe200000006ff */
[----:B------:R-:W-:Y:S01]  /*1390*/  VIADD R133, R4, UR4 ;  /* 0x0000000404857c36 */ /* 0x000fe20008000000 */
[----:B------:R-:W-:Y:S01]  /*13a0*/  LOP3.LUT R148, R18, 0x1, RZ, 0xfc, !PT ;  /* 0x0000000112947812 */ /* 0x000fe200078efcff */
[----:B------:R-:W-:Y:S01]  /*13b0*/  IMAD.MOV.U32 R121, RZ, RZ, RZ ;  /* 0x000000ffff797224 */ /* 0x000fe200078e00ff */
[C-C-:B0-----:R-:W-:Y:S01]  /*13c0*/  SHF.L.U64.HI R126, R124.reuse, 0x7, R125.reuse ;  /* 0x000000077c7e7819 */ /* 0x141fe2000001027d */
[----:B------:R-:W-:Y:S01]  /*13d0*/  UIADD3 UR44, UR43, -UR44, URZ ;  /* 0x8000002c2b2c7290 */ /* 0x000fe2000fffe03f */
[C---:B------:R-:W-:Y:S01]  /*13e0*/  SHF.L.U64.HI R127, R124.reuse, 0x3, R125 ;  /* 0x000000037c7f7819 */ /* 0x040fe2000001027d */
[C---:B------:R-:W-:Y:S01]  /*13f0*/  IMAD.SHL.U32 R125, R124.reuse, 0x80, RZ ;  /* 0x000000807c7d7824 */ /* 0x040fe200078e00ff */
[----:B------:R-:W-:Y:S01]  /*1400*/  SHF.R.U32.HI R131, RZ, 0x7, R131 ;  /* 0x00000007ff837819 */ /* 0x000fe20000011683 */
[----:B------:R-:W-:Y:S01]  /*1410*/  IMAD.SHL.U32 R124, R124, 0x8, RZ ;  /* 0x000000087c7c7824 */ /* 0x000fe200078e00ff */
[----:B------:R-:W-:Y:S01]  /*1420*/  LOP3.LUT R132, RZ, R3, RZ, 0x33, !PT ;  /* 0x00000003ff847212 */ /* 0x000fe200078e33ff */
[----:B------:R-:W-:Y:S01]  /*1430*/  UMOV UR40, URZ ;  /* 0x0000003f00287c82 */ /* 0x000fe20008000000 */
[----:B------:R-:W-:-:S05]  /*1440*/  UMOV UR42, URZ ;  /* 0x0000003f002a7c82 */ /* 0x000fca0008000000 */
.L_x_226:
[----:B0-----:R-:W0:Y:S01]  /*1450*/  SHFL.IDX PT, R0, R131, RZ, 0x1f ;  /* 0x00001fff83007589 */ /* 0x001e2200000e0000 */
[----:B-1----:R-:W1:Y:S01]  /*1460*/  S2UR UR7, SR_CgaCtaId ;  /* 0x00000000000779c3 */ /* 0x002e620000008800 */
[----:B------:R-:W-:Y:S01]  /*1470*/  UMOV UR6, 0x400 ;  /* 0x0000040000067882 */ /* 0x000fe20000000000 */
[----:B0-----:R-:W-:Y:S01]  /*1480*/  R2UR UR4, R0 ;  /* 0x00000000000472ca */ /* 0x001fe200000e0000 */
[----:B-1----:R-:W-:-:S12]  /*1490*/  ULEA UR6, UR7, UR6, 0x18 ;  /* 0x0000000607067291 */ /* 0x002fd8000f8ec03f */
[----:B------:R-:W-:-:S04]  /*14a0*/  ULEA.HI UR5, UR4, UR4, URZ, 0x1 ;  /* 0x0000000404057291 */ /* 0x000fc8000f8f083f */
[----:B------:R-:W-:-:S04]  /*14b0*/  ULOP3.LUT UR5, UR5, 0x7fffe, URZ, 0xc0, !UPT ;  /* 0x0007fffe05057892 */ /* 0x000fc8000f8ec03f */
[----:B------:R-:W-:-:S03]  /*14c0*/  UIADD3 UR5, UR4, -UR5, URZ ;  /* 0x8000000504057290 */ /* 0x000fc6000fffe03f */
[----:B------:R-:W-:Y:S01]  /*14d0*/  ULDC UR4, c[0x0][0x28c] ;  /* 0x0000a30000047ab9 */ /* 0x000fe20000000800 */
[----:B------:R-:W-:Y:S01]  /*14e0*/  ULEA UR5, UR5, UR6, 0xd ;  /* 0x0000000605057291 */ /* 0x000fe2000f8e683f */
[----:B------:R-:W-:-:S03]  /*14f0*/  ISETP.LT.AND P0, PT, RZ, UR4, PT ;  /* 0x00000004ff007c0c */ /* 0x000fc6000bf01270 */
[----:B------:R-:W-:-:S04]  /*1500*/  UIADD3 UR5, UR5, 0x100, URZ ;  /* 0x0000010005057890 */ /* 0x000fc8000fffe03f */
[----:B------:R-:W-:-:S04]  /*1510*/  USHF.R.U32.HI UR5, URZ, 0x4, UR5 ;  /* 0x000000043f057899 */ /* 0x000fc80008011605 */
[----:B------:R-:W-:-:S04]  /*1520*/  ULOP3.LUT UR5, UR5, 0x3fff, URZ, 0xc0, !UPT ;  /* 0x00003fff05057892 */ /* 0x000fc8000f8ec03f */
[----:B------:R-:W-:Y:S01]  /*1530*/  ULOP3.LUT UR45, UR5, 0x10000, URZ, 0xfc, !UPT ;  /* 0x00010000052d7892 */ /* 0x000fe2000f8efc3f */
[----:B--2345:R-:W-:Y:S11]  /*1540*/  @P0 BRA `(.L_x_17) ;  /* 0x0000000000400947 */ /* 0x03cff60003800000 */
[----:B------:R-:W-:Y:S01]  /*1550*/  MOV R0, 0x0 ;  /* 0x0000000000007802 */ /* 0x000fe20000000f00 */
[----:B------:R-:W-:Y:S01]  /*1560*/  ULDC.64 UR4, c[0x4][0x68] ;  /* 0x01001a0000047ab9 */ /* 0x000fe20000000a00 */
[----:B------:R-:W-:Y:S01]  /*1570*/  ULDC.64 UR6, c[0x4][0x8] ;  /* 0x0100020000067ab9 */ /* 0x000fe20000000a00 */
[----:B------:R-:W-:Y:S01]  /*1580*/  IMAD.U32 R4, RZ, RZ, UR4 ;  /* 0x00000004ff047e24 */ /* 0x000fe2000f8e00ff */
[----:B------:R0:W1:Y:S01]  /*1590*/  LDC.64 R14, c[0x4][R0] ;  /* 0x01000000000e7b82 */ /* 0x0000620000000a00 */
[----:B------:R-:W-:Y:S01]  /*15a0*/  IMAD.U32 R5, RZ, RZ, UR5 ;  /* 0x00000005ff057e24 */ /* 0x000fe2000f8e00ff */
[----:B------:R-:W-:Y:S01]  /*15b0*/  ULDC.64 UR4, c[0x4][0x70] ;  /* 0x01001c0000047ab9 */ /* 0x000fe20000000a00 */
[----:B------:R-:W-:Y:S01]  /*15c0*/  IMAD.U32 R10, RZ, RZ, UR6 ;  /* 0x00000006ff0a7e24 */ /* 0x000fe2000f8e00ff */
[----:B------:R-:W-:Y:S01]  /*15d0*/  MOV R7, UR5 ;  /* 0x0000000500077c02 */ /* 0x000fe20008000f00 */
[----:B------:R-:W-:Y:S02]  /*15e0*/  IMAD.U32 R6, RZ, RZ, UR4 ;  /* 0x00000004ff067e24 */ /* 0x000fe4000f8e00ff */
[----:B------:R-:W-:-:S02]  /*15f0*/  IMAD.U32 R11, RZ, RZ, UR7 ;  /* 0x00000007ff0b7e24 */ /* 0x000fc4000f8e00ff */
[----:B------:R-:W-:Y:S02]  /*1600*/  IMAD.MOV.U32 R8, RZ, RZ, 0x1e1 ;  /* 0x000001e1ff087424 */ /* 0x000fe400078e00ff */
[----:B------:R-:W-:Y:S02]  /*1610*/  IMAD.MOV.U32 R12, RZ, RZ, 0x1 ;  /* 0x00000001ff0c7424 */ /* 0x000fe400078e00ff */
[----:B0-----:R-:W-:-:S07]  /*1620*/  IMAD.MOV.U32 R13, RZ, RZ, RZ ;  /* 0x000000ffff0d7224 */ /* 0x001fce00078e00ff */
[----:B------:R-:W-:-:S07]  /*1630*/  LEPC R20, `(.L_x_17) ;  /* 0x000000001014794e */ /* 0x000fce0000000000 */
[----:B-1---5:R-:W-:Y:S05]  /*1640*/  CALL.ABS.NOINC R14 ;  /* 0x000000000e007343 */ /* 0x022fea0003c00000 */
.L_x_17:
[----:B------:R-:W-:-:S13]  /*1650*/  ISETP.NE.AND P0, PT, R148, 0x3, PT ;  /* 0x000000039400780c */ /* 0x000fda0003f05270 */
[----:B------:R-:W-:Y:S05]  /*1660*/  @!P0 BRA `(.L_x_18) ;  /* 0x0000000000048947 */ /* 0x000fea0003800000 */
[----:B------:R-:W-:Y:S01]  /*1670*/  BPT.TRAP 0x1 ;  /* 0x000000040000795c */ /* 0x000fe20000300000 */
.L_x_18:
[----:B------:R-:W0:Y:S01]  /*1680*/  S2UR UR5, SR_CgaCtaId ;  /* 0x00000000000579c3 */ /* 0x000e220000008800 */
[----:B------:R-:W-:Y:S01]  /*1690*/  UMOV UR4, 0x400 ;  /* 0x0000040000047882 */ /* 0x000fe20000000000 */
[----:B------:R-:W-:Y:S02]  /*16a0*/  IMAD.U32 R0, RZ, RZ, UR40 ;  /* 0x00000028ff007e24 */ /* 0x000fe4000f8e00ff */
[----:B------:R-:W-:-:S03]  /*16b0*/  IMAD.U32 R3, RZ, RZ, UR42 ;  /* 0x0000002aff037e24 */ /* 0x000fc6000f8e00ff */
[----:B------:R-:W-:Y:S01]  /*16c0*/  SHF.L.U32 R0, R0, 0x1f, RZ ;  /* 0x0000001f00007819 */ /* 0x000fe200000006ff */
[----:B0-----:R-:W-:-:S06]  /*16d0*/  ULEA UR4, UR5, UR4, 0x18 ;  /* 0x0000000405047291 */ /* 0x001fcc000f8ec03f */
[----:B------:R-:W-:-:S04]  /*16e0*/  IMAD.U32 R6, RZ, RZ, UR4 ;  /* 0x00000004ff067e24 */ /* 0x000fc8000f8e00ff */
[----:B------:R-:W-:-:S04]  /*16f0*/  IMAD R3, R3, 0x8, R6 ;  /* 0x0000000803037824 */ /* 0x000fc800078e0206 */
[----:B------:R0:W1:Y:S01]  /*1700*/  SYNCS.PHASECHK.TRANS64.TRYWAIT P1, [R3+URZ], R0 ;  /* 0x00000000030075a7 */ /* 0x000062000802017f */
[----:B------:R-:W-:Y:S05]  /*1710*/  @!P0 BRA `(.L_x_19) ;  /* 0x0000000000048947 */ /* 0x000fea0003800000 */
[----:B------:R-:W-:Y:S01]  /*1720*/  BPT.TRAP 0x1 ;  /* 0x000000040000795c */ /* 0x000fe20000300000 */
.L_x_19:
[----:B------:R-:W-:-:S05]  /*1730*/  IMAD.U32 R4, RZ, RZ, UR44 ;  /* 0x0000002cff047e24 */ /* 0x000fca000f8e00ff */
[----:B------:R-:W-:Y:S01]  /*1740*/  ISETP.GE.AND P2, PT, R4, 0x1, PT ;  /* 0x000000010400780c */ /* 0x000fe20003f46270 */
[----:B-1----:R-:W-:-:S12]  /*1750*/  @P1 BRA `(.L_x_20) ;  /* 0x0000000000081947 */ /* 0x002fd80003800000 */
[----:B------:R-:W1:Y:S02]  /*1760*/  SYNCS.PHASECHK.TRANS64.TRYWAIT P1, [R3+URZ], R0 ;  /* 0x00000000030075a7 */ /* 0x000e64000802017f */
[----:B-1----:R-:W-:Y:S05]  /*1770*/  @!P1 BRA `(.L_x_21) ;  /* 0x0000009000ac9947 */ /* 0x002fea0003800000 */
.L_x_20:
[----:B------:R-:W-:Y:S05]  /*1780*/  WARPSYNC.ALL ;  /* 0x0000000000007948 */ /* 0x000fea0003800000 */
[----:B------:R-:W-:Y:S01]  /*1790*/  R2UR UR4, R6 ;  /* 0x00000000060472ca */ /* 0x000fe200000e0000 */
[----:B------:R-:W-:Y:S01]  /*17a0*/  ULEA UR8, UR42, UR45, 0xc ;  /* 0x0000002d2a087291 */ /* 0x000fe2000f8e603f */
[----:B------:R-:W-:Y:S01]  /*17b0*/  WARPGROUP.ARRIVE ;  /* 0x00000000000079c5 */ /* 0x000fe20000000000 */
[----:B------:R-:W-:Y:S01]  /*17c0*/  UMOV UR9, 0x40000040 ;  /* 0x4000004000097882 */ /* 0x000fe20000000000 */
[----:B------:R-:W-:Y:S01]  /*17d0*/  UMOV UR11, 0x40000040 ;  /* 0x40000040000b7882 */ /* 0x000fe20000000000 */
[----:B------:R-:W-:Y:S01]  /*17e0*/  UIADD3 UR12, UR8, 0x400, URZ ;  /* 0x00000400080c7890 */ /* 0x000fe2000fffe03f */
[----:B------:R-:W-:Y:S01]  /*17f0*/  UMOV UR15, UR11 ;  /* 0x0000000b000f7c82 */ /* 0x000fe20008000000 */
[----:B------:R-:W-:-:S06]  /*1800*/  UMOV UR13, 0x40000040 ;  /* 0x40000040000d7882 */ /* 0x000fcc0000000000 */
[----:B------:R-:W-:-:S04]  /*1810*/  UIADD3 UR4, UR4, 0x20100, URZ ;  /* 0x0002010004047890 */ /* 0x000fc8000fffe03f */
[----:B------:R-:W-:-:S04]  /*1820*/  USHF.R.U32.HI UR4, URZ, 0x4, UR4 ;  /* 0x000000043f047899 */ /* 0x000fc80008011604 */
[----:B------:R-:W-:-:S04]  /*1830*/  ULOP3.LUT UR4, UR4, 0x3fff, URZ, 0xc0, !UPT ;  /* 0x00003fff04047892 */ /* 0x000fc8000f8ec03f */
[----:B------:R-:W-:-:S04]  /*1840*/  ULOP3.LUT UR4, UR4, 0x10000, URZ, 0xfc, !UPT ;  /* 0x0001000004047892 */ /* 0x000fc8000f8efc3f */
[----:B------:R-:W-:-:S07]  /*1850*/  UIMAD UR6, UR42, 0x600, UR4 ;  /* 0x000006002a0678a4 */ /* 0x000fce000f8e0204 */
[----:B------:R-:W-:Y:S02]  /*1860*/  UMOV UR10, UR6 ;  /* 0x00000006000a7c82 */ /* 0x000fe40008000000 */
[----:B------:R-:W-:Y:S01]  /*1870*/  HGMMA.64x96x16.F32.BF16 R72, gdesc[UR8], RZ, !UPT, gsb0 ;  /* 0x01600000084879f0 */ /* 0x000fe2000c0018ff */
[----:B------:R-:W-:Y:S02]  /*1880*/  UMOV UR14, UR10 ;  /* 0x0000000a000e7c82 */ /* 0x000fe40008000000 */
[----:B------:R-:W-:Y:S02]  /*1890*/  WARPGROUP.DEPBAR.LE gsb0, 0x0 ;  /* 0x00008000000079c5 */ /* 0x000fe40000010000 */
[----:B------:R-:W-:-:S06]  /*18a0*/  WARPGROUP.ARRIVE ;  /* 0x00000000000079c5 */ /* 0x000fcc0000000000 */
[----:B------:R-:W-:Y:S01]  /*18b0*/  HGMMA.64x96x16.F32.BF16 R24, gdesc[UR12], RZ, !UPT, gsb0 ;  /* 0x016000000c1879f0 */ /* 0x000fe2000c0018ff */
[----:B------:R-:W-:Y:S02]  /*18c0*/  UIADD3 UR12, UR8, 0x2, URZ ;  /* 0x00000002080c7890 */ /* 0x000fe4000fffe03f */
[----:B------:R-:W-:Y:S01]  /*18d0*/  UIADD3 UR14, UR6, 0x2, URZ ;  /* 0x00000002060e7890 */ /* 0x000fe2000fffe03f */
[----:B------:R-:W-:Y:S01]  /*18e0*/  UMOV UR13, 0x40000040 ;  /* 0x40000040000d7882 */ /* 0x000fe20000000000 */
[----:B------:R-:W-:Y:S01]  /*18f0*/  UMOV UR15, 0x40000040 ;  /* 0x40000040000f7882 */ /* 0x000fe20000000000 */
[----:B------:R-:W-:Y:S02]  /*1900*/  WARPGROUP.DEPBAR.LE gsb0, 0x0 ;  /* 0x00008000000079c5 */ /* 0x000fe40000010000 */
[----:B------:R-:W-:-:S06]  /*1910*/  WARPGROUP.ARRIVE ;  /* 0x00000000000079c5 */ /* 0x000fcc0000000000 */
[----:B------:R-:W-:Y:S01]  /*1920*/  HGMMA.64x96x16.F32.BF16 R72, gdesc[UR12], R72, gsb0 ;  /* 0x016000000c4879f0 */ /* 0x000fe20008001848 */
[----:B------:R-:W-:Y:S01]  /*1930*/  UIADD3 UR12, UR8, 0x402, URZ ;  /* 0x00000402080c7890 */ /* 0x000fe2000fffe03f */
[----:B------:R-:W-:Y:S01]  /*1940*/  UMOV UR13, 0x40000040 ;  /* 0x40000040000d7882 */ /* 0x000fe20000000000 */
[----:B------:R-:W-:Y:S02]  /*1950*/  WARPGROUP.DEPBAR.LE gsb0, 0x0 ;  /* 0x00008000000079c5 */ /* 0x000fe40000010000 */
[----:B------:R-:W-:-:S06]  /*1960*/  WARPGROUP.ARRIVE ;  /* 0x00000000000079c5 */ /* 0x000fcc0000000000 */
[----:B------:R-:W-:Y:S01]  /*1970*/  HGMMA.64x96x16.F32.BF16 R24, gdesc[UR12], R24, gsb0 ;  /* 0x016000000c1879f0 */ /* 0x000fe20008001818 */
        /* <DEDUP_REMOVED lines=71> */
[----:B------:R-:W-:Y:S03]  /*1df0*/  HGMMA.64x96x16.F32.BF16 R24, gdesc[UR12], R24, gsb0 ;  /* 0x016000000c1879f0 */ /* 0x000fe60008001818 */
[----:B------:R-:W-:Y:S02]  /*1e00*/  WARPGROUP.DEPBAR.LE gsb0, 0x0 ;  /* 0x00008000000079c5 */ /* 0x000fe40000010000 */
[----:B------:R-:W-:Y:S05]  /*1e10*/  @!P2 BRA `(.L_x_22) ;  /* 0x00000008003ca947 */ /* 0x000fea0003800000 */
[----:B------:R-:W-:Y:S01]  /*1e20*/  UIADD3 UR5, UR42, 0x1, URZ ;  /* 0x000000012a057890 */ /* 0x000fe2000fffe03f */
[----:B01----:R-:W-:Y:S02]  /*1e30*/  IMAD.U32 R0, RZ, RZ, UR44 ;  /* 0x0000002cff007e24 */ /* 0x003fe4000f8e00ff */
[----:B------:R-:W-:Y:S01]  /*1e40*/  IMAD.U32 R3, RZ, RZ, UR42 ;  /* 0x0000002aff037e24 */ /* 0x000fe2000f8e00ff */
[----:B------:R-:W-:-:S04]  /*1e50*/  UISETP.NE.AND UP0, UPT, UR5, 0x2, UPT ;  /* 0x000000020500788c */ /* 0x000fc8000bf05270 */
[----:B------:R-:W-:Y:S02]  /*1e60*/  USEL UR6, URZ, 0x1, UP0 ;  /* 0x000000013f067887 */ /* 0x000fe40008000000 */
[----:B------:R-:W-:Y:S02]  /*1e70*/  USEL UR5, UR5, URZ, UP0 ;  /* 0x0000003f05057287 */ /* 0x000fe40008000000 */
[----:B------:R-:W-:-:S06]  /*1e80*/  ULOP3.LUT UR6, UR40, UR6, URZ, 0x3c, !UPT ;  /* 0x0000000628067292 */ /* 0x000fcc000f8e3c3f */
[----:B------:R-:W-:-:S07]  /*1e90*/  MOV R7, UR6 ;  /* 0x0000000600077c02 */ /* 0x000fce0008000f00 */
.L_x_29:
[----:B------:R-:W-:Y:S05]  /*1ea0*/  @!P0 BRA `(.L_x_23) ;  /* 0x0000000000048947 */ /* 0x000fea0003800000 */
[----:B------:R-:W-:Y:S01]  /*1eb0*/  BPT.TRAP 0x1 ;  /* 0x000000040000795c */ /* 0x000fe20000300000 */
.L_x_23:
[----:B------:R-:W0:Y:S01]  /*1ec0*/  S2UR UR7, SR_CgaCtaId ;  /* 0x00000000000779c3 */ /* 0x000e220000008800 */
[----:B------:R-:W-:Y:S01]  /*1ed0*/  UMOV UR6, 0x400 ;  /* 0x0000040000067882 */ /* 0x000fe20000000000 */
[----:B------:R-:W-:Y:S01]  /*1ee0*/  IMAD.U32 R5, RZ, RZ, UR5 ;  /* 0x00000005ff057e24 */ /* 0x000fe2000f8e00ff */
[----:B------:R-:W-:Y:S01]  /*1ef0*/  SHF.L.U32 R4, R7, 0x1f, RZ ;  /* 0x0000001f07047819 */ /* 0x000fe200000006ff */
[----:B0-----:R-:W-:-:S06]  /*1f00*/  ULEA UR6, UR7, UR6, 0x18 ;  /* 0x0000000607067291 */ /* 0x001fcc000f8ec03f */
[----:B------:R-:W-:-:S04]  /*1f10*/  IMAD.U32 R6, RZ, RZ, UR6 ;  /* 0x00000006ff067e24 */ /* 0x000fc8000f8e00ff */
[----:B------:R-:W-:-:S04]  /*1f20*/  IMAD R5, R5, 0x8, R6 ;  /* 0x0000000805057824 */ /* 0x000fc800078e0206 */
[----:B------:R0:W1:Y:S01]  /*1f30*/  SYNCS.PHASECHK.TRANS64.TRYWAIT P1, [R5+URZ], R4 ;  /* 0x00000004050075a7 */ /* 0x000062000802017f */
[----:B------:R-:W-:Y:S05]  /*1f40*/  @!P0 BRA `(.L_x_24) ;  /* 0x0000000000048947 */ /* 0x000fea0003800000 */
[----:B------:R-:W-:Y:S01]  /*1f50*/  BPT.TRAP 0x1 ;  /* 0x000000040000795c */ /* 0x000fe20000300000 */
.L_x_24:
[----:B-1----:R-:W-:Y:S05]  /*1f60*/  @P1 BRA `(.L_x_25) ;  /* 0x0000000000081947 */ /* 0x002fea0003800000 */
[----:B------:R-:W1:Y:S02]  /*1f70*/  SYNCS.PHASECHK.TRANS64.TRYWAIT P1, [R5+URZ], R4 ;  /* 0x00000004050075a7 */ /* 0x000e64000802017f */
[----:B-1----:R-:W-:Y:S05]  /*1f80*/  @!P1 BRA `(.L_x_26) ;  /* 0x0000008800bc9947 */ /* 0x002fea0003800000 */
.L_x_25:
[----:B------:R-:W-:Y:S01]  /*1f90*/  ULEA UR8, UR5, UR45, 0xc ;  /* 0x0000002d05087291 */ /* 0x000fe2000f8e603f */
[----:B------:R-:W-:Y:S01]  /*1fa0*/  WARPGROUP.ARRIVE ;  /* 0x00000000000079c5 */ /* 0x000fe20000000000 */
[----:B------:R-:W-:Y:S01]  /*1fb0*/  UIMAD UR6, UR5, 0x600, UR4 ;  /* 0x00000600050678a4 */ /* 0x000fe2000f8e0204 */
[----:B------:R-:W-:Y:S01]  /*1fc0*/  UMOV UR9, 0x40000040 ;  /* 0x4000004000097882 */ /* 0x000fe20000000000 */
[----:B------:R-:W-:Y:S01]  /*1fd0*/  UMOV UR11, 0x40000040 ;  /* 0x40000040000b7882 */ /* 0x000fe20000000000 */
[----:B------:R-:W-:Y:S01]  /*1fe0*/  UIADD3 UR12, UR8, 0x400, URZ ;  /* 0x00000400080c7890 */ /* 0x000fe2000fffe03f */
[----:B------:R-:W-:-:S03]  /*1ff0*/  UMOV UR15, UR11 ;  /* 0x0000000b000f7c82 */ /* 0x000fc60008000000 */
[----:B------:R-:W-:Y:S01]  /*2000*/  UMOV UR10, UR6 ;  /* 0x00000006000a7c82 */ /* 0x000fe20008000000 */
[----:B------:R-:W-:Y:S01]  /*2010*/  UMOV UR13, 0x40000040 ;  /* 0x40000040000d7882 */ /* 0x000fe20000000000 */
[----:B------:R-:W-:Y:S01]  /*2020*/  HGMMA.64x96x16.F32.BF16 R72, gdesc[UR8], R72, gsb0 ;  /* 0x01600000084879f0 */ /* 0x000fe20008001848 */
[----:B------:R-:W-:Y:S02]  /*2030*/  UMOV UR14, UR10 ;  /* 0x0000000a000e7c82 */ /* 0x000fe40008000000 */
        /* <DEDUP_REMOVED lines=89> */
[----:B------:R-:W-:Y:S01]  /*25d0*/  BPT.TRAP 0x1 ;  /* 0x000000040000795c */ /* 0x000fe20000300000 */
.L_x_27:
[----:B------:R-:W-:-:S13]  /*25e0*/  ISETP.NE.AND P1, PT, R19, RZ, PT ;  /* 0x000000ff1300720c */ /* 0x000fda0003f25270 */
[----:B01----:R-:W-:-:S04]  /*25f0*/  @P1 IMAD R4, R3, 0x8, R6 ;  /* 0x0000000803041824 */ /* 0x003fc800078e0206 */
[----:B------:R-:W-:-:S05]  /*2600*/  @P1 VIADD R5, R4, 0x10 ;  /* 0x0000001004051836 */ /* 0x000fca0000000000 */
[----:B------:R-:W-:-:S04]  /*2610*/  @P1 PRMT R5, R22, 0x654, R5 ;  /* 0x0000065416051816 */ /* 0x000fc80000000005 */
[----:B------:R0:W-:Y:S01]  /*2620*/  @P1 SYNCS.ARRIVE.TRANS64.RED.A1T0 RZ, [R5+URZ], RZ ;  /* 0x000000ff05ff19a7 */ /* 0x0001e2000810043f */
[----:B------:R-:W-:-:S13]  /*2630*/  ISETP.GT.U32.AND P1, PT, R18, 0x1, PT ;  /* 0x000000011200780c */ /* 0x000fda0003f24070 */
[----:B0-----:R-:W-:Y:S05]  /*2640*/  @P1 BRA `(.L_x_28) ;  /* 0x0000000000041947 */ /* 0x001fea0003800000 */
[----:B------:R-:W-:Y:S01]  /*2650*/  BPT.TRAP 0x1 ;  /* 0x000000040000795c */ /* 0x000fe20000300000 */
.L_x_28:
[----:B------:R-:W-:Y:S01]  /*2660*/  UIADD3 UR5, UR5, 0x1, URZ ;  /* 0x0000000105057890 */ /* 0x000fe2000fffe03f */
[C---:B------:R-:W-:Y:S01]  /*2670*/  ISETP.GT.AND P2, PT, R0.reuse, 0x1, PT ;  /* 0x000000010000780c */ /* 0x040fe20003f44270 */
[----:B------:R-:W-:Y:S02]  /*2680*/  VIADD R3, R3, 0x1 ;  /* 0x0000000103037836 */ /* 0x000fe40000000000 */
[----:B------:R-:W-:Y:S01]  /*2690*/  UISETP.NE.AND UP0, UPT, UR5, 0x2, UPT ;  /* 0x000000020500788c */ /* 0x000fe2000bf05270 */
[----:B------:R-:W-:Y:S02]  /*26a0*/  VIADD R0, R0, 0xffffffff ;  /* 0xffffffff00007836 */ /* 0x000fe40000000000 */
[C---:B------:R-:W-:Y:S01]  /*26b0*/  ISETP.NE.AND P1, PT, R3.reuse, 0x2, PT ;  /* 0x000000020300780c */ /* 0x040fe20003f25270 */
[----:B------:R-:W-:Y:S02]  /*26c0*/  USEL UR6, URZ, 0x1, UP0 ;  /* 0x000000013f067887 */ /* 0x000fe40008000000 */
[----:B------:R-:W-:Y:S01]  /*26d0*/  USEL UR5, UR5, URZ, UP0 ;  /* 0x0000003f05057287 */ /* 0x000fe20008000000 */
[----:B------:R-:W-:-:S03]  /*26e0*/  SEL R3, R3, RZ, P1 ;  /* 0x000000ff03037207 */ /* 0x000fc60000800000 */
[----:B------:R-:W-:Y:S01]  /*26f0*/  LOP3.LUT R7, R7, UR6, RZ, 0x3c, !PT ;  /* 0x0000000607077c12 */ /* 0x000fe2000f8e3cff */
[----:B------:R-:W-:Y:S07]  /*2700*/  @P2 BRA `(.L_x_29) ;  /* 0xfffffff400e42947 */ /* 0x000fee000383ffff */
.L_x_22:
[----:B01----:R-:W0:Y:S02]  /*2710*/  LDC R0, c[0x0][0x28c] ;  /* 0x0000a300ff007b82 */ /* 0x003e240000000800 */
[----:B0-----:R-:W-:-:S13]  /*2720*/  ISETP.GE.AND P1, PT, R0, 0x1, PT ;  /* 0x000000010000780c */ /* 0x001fda0003f26270 */
[----:B------:R-:W-:Y:S05]  /*2730*/  @!P1 BRA `(.L_x_30) ;  /* 0x0000000000389947 */ /* 0x000fea0003800000 */
[----:B------:R-:W-:Y:S05]  /*2740*/  @!P0 BRA `(.L_x_31) ;  /* 0x0000000000048947 */ /* 0x000fea0003800000 */
[----:B------:R-:W-:Y:S01]  /*2750*/  BPT.TRAP 0x1 ;  /* 0x000000040000795c */ /* 0x000fe20000300000 */
.L_x_31:
[----:B------:R-:W-:-:S13]  /*2760*/  ISETP.NE.AND P0, PT, R19, RZ, PT ;  /* 0x000000ff1300720c */ /* 0x000fda0003f05270 */
[----:B------:R-:W-:-:S05]  /*2770*/  VOTEU.ANY UP0, P0 ;  /* 0x00000000003f7886 */ /* 0x000fca0000000100 */
[----:B------:R-:W-:-:S06]  /*2780*/  @UP0 UIADD3 UR4, UR44, UR42, URZ ;  /* 0x0000002a2c040290 */ /* 0x000fcc000fffe03f */
[----:B------:R-:W-:-:S04]  /*2790*/  IMAD.U32 R0, RZ, RZ, UR4 ;  /* 0x00000004ff007e24 */ /* 0x000fc8000f8e00ff */
[----:B------:R-:W-:-:S05]  /*27a0*/  @P0 IMAD.SHL.U32 R0, R0, 0x8, RZ ;  /* 0x0000000800000824 */ /* 0x000fca00078e00ff */
[----:B------:R-:W-:-:S04]  /*27b0*/  @P0 LOP3.LUT R0, R0, 0x8, RZ, 0xc0, !PT ;  /* 0x0000000800000812 */ /* 0x000fc800078ec0ff */
[----:B------:R-:W-:-:S04]  /*27c0*/  @P0 IADD3 R3, R6, 0x10, R0 ;  /* 0x0000001006030810 */ /* 0x000fc80007ffe000 */
[----:B------:R-:W-:-:S04]  /*27d0*/  @P0 PRMT R3, R22, 0x654, R3 ;  /* 0x0000065416030816 */ /* 0x000fc80000000003 */
[----:B------:R0:W-:Y:S01]  /*27e0*/  @P0 SYNCS.ARRIVE.TRANS64.RED.A1T0 RZ, [R3+URZ], RZ ;  /* 0x000000ff03ff09a7 */ /* 0x0001e2000810043f */
[----:B------:R-:W-:-:S13]  /*27f0*/  ISETP.GT.U32.AND P0, PT, R18, 0x1, PT ;  /* 0x000000011200780c */ /* 0x000fda0003f04070 */
[----:B0-----:R-:W-:Y:S05]  /*2800*/  @P0 BRA `(.L_x_30) ;  /* 0x0000000000040947 */ /* 0x001fea0003800000 */
[----:B------:R-:W-:Y:S01]  /*2810*/  BPT.TRAP 0x1 ;  /* 0x000000040000795c */ /* 0x000fe20000300000 */
.L_x_30:
[----:B------:R-:W-:Y:S01]  /*2820*/  UIADD3 UR42, UR43, UR42, URZ ;  /* 0x0000002a2b2a7290 */ /* 0x000fe2000fffe03f */
[----:B------:R-:W-:Y:S01]  /*2830*/  IMAD R134, R134, 0x60, RZ ;  /* 0x0000006086867824 */ /* 0x000fe200078e02ff */
[----:B------:R-:W-:Y:S01]  /*2840*/  ULDC UR10, c[0x0][0x288] ;  /* 0x0000a200000a7ab9 */ /* 0x000fe20000000800 */
[----:B------:R-:W-:Y:S01]  /*2850*/  SHF.R.S32.HI R15, RZ, 0x1f, R23 ;  /* 0x0000001fff0f7819 */ /* 0x000fe20000011417 */
[----:B------:R-:W-:Y:S01]  /*2860*/  USHF.R.U32.HI UR4, URZ, 0x1, UR42 ;  /* 0x000000013f047899 */ /* 0x000fe2000801162a */
[----:B------:R-:W-:Y:S01]  /*2870*/  IMAD.SHL.U32 R138, R135, 0x100, RZ ;  /* 0x00000100878a7824 */ /* 0x000fe200078e00ff */
[C---:B------:R-:W-:Y:S01]  /*2880*/  LOP3.LUT R4, R134.reuse, 0x6, R130, 0xf8, !PT ;  /* 0x0000000686047812 */ /* 0x040fe200078ef882 */
[----:B------:R-:W-:Y:S01]  /*2890*/  ULDC.64 UR6, c[0x0][0x5d0] ;  /* 0x0001740000067ab9 */ /* 0x000fe20000000a00 */
[----:B------:R-:W-:Y:S01]  /*28a0*/  ULOP3.LUT UR4, UR4, 0x1, URZ, 0xc0, !UPT ;  /* 0x0000000104047892 */ /* 0x000fe2000f8ec03f */
[----:B------:R-:W-:Y:S01]  /*28b0*/  ISETP.GE.AND P0, PT, R134, UR10, PT ;  /* 0x0000000a86007c0c */ /* 0x000fe2000bf06270 */
[----:B------:R-:W-:Y:S01]  /*28c0*/  ULDC UR11, c[0x0][0x284] ;  /* 0x0000a100000b7ab9 */ /* 0x000fe20000000800 */
[----:B------:R-:W-:Y:S01]  /*28d0*/  SHF.R.S32.HI R5, RZ, 0x1f, R4 ;  /* 0x0000001fff057819 */ /* 0x000fe20000011404 */
[----:B------:R-:W-:Y:S01]  /*28e0*/  IMAD R0, R15, UR6, RZ ;  /* 0x000000060f007c24 */ /* 0x000fe2000f8e02ff */
[----:B------:R-:W-:Y:S01]  /*28f0*/  UISETP.GT.U32.AND UP1, UPT, UR42, 0x1, UPT ;  /* 0x000000012a00788c */ /* 0x000fe2000bf24070 */
[----:B------:R-:W-:Y:S01]  /*2900*/  ISETP.GE.OR P0, PT, R138, UR11, P0 ;  /* 0x0000000b8a007c0c */ /* 0x000fe20008706670 */
[----:B------:R-:W-:Y:S01]  /*2910*/  UISETP.NE.U32.AND UP0, UPT, UR4, 0x1, UPT ;  /* 0x000000010400788c */ /* 0x000fe2000bf05070 */
[C---:B------:R-:W-:Y:S01]  /*2920*/  IMAD R3, R23.reuse, UR7, R0 ;  /* 0x0000000717037c24 */ /* 0x040fe2000f8e0200 */
[----:B------:R-:W-:Y:S01]  /*2930*/  UISETP.LT.U32.AND UP1, UPT, UR43, 0x2, UP1 ;  /* 0x000000022b00788c */ /* 0x000fe20008f21070 */
[----:B------:R-:W-:Y:S01]  /*2940*/  IMAD.WIDE.U32 R6, R23, UR6, R4 ;  /* 0x0000000617067c25 */ /* 0x000fe2000f8e0004 */
[----:B------:R-:W-:Y:S01]  /*2950*/  UISETP.GT.U32.AND UP0, UPT, UR43, 0x1, !UP0 ;  /* 0x000000012b00788c */ /* 0x000fe2000c704070 */
[----:B------:R-:W-:-:S02]  /*2960*/  ULDC.64 UR8, c[0x0][0x5c8] ;  /* 0x0001720000087ab9 */ /* 0x000fc40000000a00 */
[----:B------:R-:W-:Y:S01]  /*2970*/  IMAD.WIDE R8, R135, 0x100, R120 ;  /* 0x0000010087087825 */ /* 0x000fe200078e0278 */
[----:B------:R-:W-:Y:S02]  /*2980*/  USEL UR5, URZ, 0x1, !UP1 ;  /* 0x000000013f057887 */ /* 0x000fe4000c800000 */
[----:B------:R-:W-:Y:S01]  /*2990*/  USEL UR4, URZ, 0x1, !UP0 ;  /* 0x000000013f047887 */ /* 0x000fe2000c000000 */
[----:B------:R-:W-:Y:S01]  /*29a0*/  IMAD.IADD R7, R7, 0x1, R3 ;  /* 0x0000000107077824 */ /* 0x000fe200078e0203 */
[----:B------:R-:W-:Y:S01]  /*29b0*/  ULOP3.LUT UR42, UR42, 0x1, URZ, 0xc0, !UPT ;  /* 0x000000012a2a7892 */ /* 0x000fe2000f8ec03f */
[----:B------:R-:W-:Y:S01]  /*29c0*/  IMAD R3, R9, UR8, RZ ;  /* 0x0000000809037c24 */ /* 0x000fe2000f8e02ff */
[----:B------:R-:W-:Y:S01]  /*29d0*/  ULOP3.LUT UR40, UR4, UR40, UR5, 0x96, !UPT ;  /* 0x0000002804287292 */ /* 0x000fe2000f8e9605 */
[----:B------:R-:W-:-:S04]  /*29e0*/  IMAD.WIDE.U32 R144, R8, UR8, R6 ;  /* 0x0000000808907c25 */ /* 0x000fc8000f8e0006 */
[----:B------:R-:W-:Y:S02]  /*29f0*/  IMAD R11, R8, UR9, R3 ;  /* 0x00000009080b7c24 */ /* 0x000fe4000f8e0203 */
[----:B------:R-:W-:Y:S01]  /*2a00*/  IMAD.MOV.U32 R0, RZ, RZ, -0x1 ;  /* 0xffffffffff007424 */ /* 0x000fe200078e00ff */
[----:B------:R-:W-:Y:S06]  /*2a10*/  @P0 BRA `(.L_x_32) ;  /* 0x00000064004c0947 */ /* 0x000fec0003800000 */
[----:B-----5:R-:W-:Y:S01]  /*2a20*/  FSETP.NEU.AND P1, PT, R123, RZ, PT ;  /* 0x000000ff7b00720b */ /* 0x020fe20003f2d000 */
[----:B------:R-:W-:Y:S01]  /*2a30*/  IMAD.IADD R3, R129, 0x1, -R134 ;  /* 0x0000000181037824 */ /* 0x000fe200078e0a86 */
[----:B------:R-:W-:Y:S01]  /*2a40*/  IADD3 R138, R133, -R138, RZ ;  /* 0x8000008a858a7210 */ /* 0x000fe20007ffe0ff */
[----:B------:R-:W-:Y:S01]  /*2a50*/  BSSY B0, `(.L_x_32) ;  /* 0x000064f000007945 */ /* 0x000fe20003800000 */
[----:B------:R-:W-:Y:S02]  /*2a60*/  IMAD.IADD R147, R145, 0x1, R11 ;  /* 0x0000000191937824 */ /* 0x000fe400078e020b */
[----:B------:R-:W-:-:S04]  /*2a70*/  ISETP.GT.AND P3, PT, R138, RZ, PT ;  /* 0x000000ff8a00720c */ /* 0x000fc80003f64270 */
[----:B------:R-:W-:-:S03]  /*2a80*/  ISETP.GT.AND P0, PT, R3, RZ, P3 ;  /* 0x000000ff0300720c */ /* 0x000fc60001f04270 */
[----:B------:R-:W-:Y:S10]  /*2a90*/  @!P1 BRA `(.L_x_33) ;  /* 0x0000004800dc9947 */ /* 0x000ff40003800000 */
[----:B------:R-:W0:Y:S01]  /*2aa0*/  LDC.64 R10, c[0x0][0x5b8] ;  /* 0x00016e00ff0a7b82 */ /* 0x000e220000000a00 */
[----:B------:R-:W-:-:S07]  /*2ab0*/  ULDC.64 UR4, c[0x0][0x5c0] ;  /* 0x0001700000047ab9 */ /* 0x000fce0000000a00 */
[----:B------:R-:W1:Y:S08]  /*2ac0*/  LDC.64 R12, c[0x0][0x5b0] ;  /* 0x00016c00ff0c7b82 */ /* 0x000e700000000a00 */
[----:B------:R-:W2:Y:S01]  /*2ad0*/  LDC.64 R6, c[0x0][0x5a8] ;  /* 0x00016a00ff067b82 */ /* 0x000ea20000000a00 */
[----:B0-----:R-:W-:-:S04]  /*2ae0*/  IMAD R14, R15, R10, RZ ;  /* 0x0000000a0f0e7224 */ /* 0x001fc800078e02ff */
[C---:B------:R-:W-:Y:S02]  /*2af0*/  IMAD R11, R23.reuse, R11, R14 ;  /* 0x0000000b170b7224 */ /* 0x040fe400078e020e */
[----:B------:R-:W-:-:S04]  /*2b00*/  IMAD.WIDE.U32 R14, R23, R10, R4 ;  /* 0x0000000a170e7225 */ /* 0x000fc800078e0004 */
[----:B-1----:R-:W-:Y:S02]  /*2b10*/  IMAD R20, R9, R12, RZ ;  /* 0x0000000c09147224 */ /* 0x002fe400078e02ff */
[----:B------:R-:W-:Y:S02]  /*2b20*/  IMAD.IADD R21, R15, 0x1, R11 ;  /* 0x000000010f157824 */ /* 0x000fe400078e020b */
[----:B------:R-:W-:Y:S02]  /*2b30*/  IMAD R145, R8, R13, R20 ;  /* 0x0000000d08917224 */ /* 0x000fe400078e0214 */
[----:B------:R-:W-:-:S04]  /*2b40*/  IMAD.MOV.U32 R20, RZ, RZ, R14 ;  /* 0x000000ffff147224 */ /* 0x000fc800078e000e */
[----:B------:R-:W-:-:S04]  /*2b50*/  IMAD.WIDE.U32 R134, R8, R12, R20 ;  /* 0x0000000c08867225 */ /* 0x000fc800078e0014 */
[----:B------:R-:W-:Y:S01]  /*2b60*/  IMAD.IADD R135, R135, 0x1, R145 ;  /* 0x0000000187877824 */ /* 0x000fe200078e0291 */
[----:B--2---:R-:W-:-:S04]  /*2b70*/  LEA R136, P1, R134, R6, 0x1 ;  /* 0x0000000686887211 */ /* 0x004fc800078208ff */
[----:B------:R-:W-:-:S05]  /*2b80*/  LEA.HI.X R137, R134, R7, R135, 0x1, P1 ;  /* 0x0000000786897211 */ /* 0x000fca00008f0c87 */
[----:B------:R0:W2:Y:S01]  /*2b90*/  @P0 LDG.E.LTC128B.U16 R139, desc[UR36][R136.64] ;  /* 0x00000024888b0981 */ /* 0x0000a2000c1e1520 */
[----:B------:R-:W-:Y:S01]  /*2ba0*/  IMAD.WIDE.U32 R140, R8, R12, R4 ;  /* 0x0000000c088c7225 */ /* 0x000fe200078e0004 */
[----:B------:R-:W-:Y:S03]  /*2bb0*/  BSSY B1, `(.L_x_34) ;  /* 0x0000012000017945 */ /* 0x000fe60003800000 */
[----:B------:R-:W-:Y:S02]  /*2bc0*/  IMAD.IADD R141, R145, 0x1, R141 ;  /* 0x00000001918d7824 */ /* 0x000fe400078e028d */
[----:B------:R-:W-:-:S04]  /*2bd0*/  IMAD.WIDE.U32 R142, R23, R10, R140 ;  /* 0x0000000a178e7225 */ /* 0x000fc800078e008c */
[----:B0-----:R-:W-:Y:S01]  /*2be0*/  IMAD.SHL.U32 R136, R12, 0x8, RZ ;  /* 0x000000080c887824 */ /* 0x001fe200078e00ff */
[----:B------:R-:W-:Y:S01]  /*2bf0*/  LEA R140, P2, R142, R6, 0x1 ;  /* 0x000000068e8c7211 */ /* 0x000fe200078408ff */
[----:B--2---:R-:W-:-:S04]  /*2c00*/  IMAD.U32 R134, R139, 0x10000, RZ ;  /* 0x000100008b867824 */ /* 0x004fc800078e00ff */
[----:B------:R-:W-:Y:S01]  /*2c10*/  FMUL R135, R134, R123 ;  /* 0x0000007b86877220 */ /* 0x000fe20000400000 */
[----:B------:R-:W-:-:S03]  /*2c20*/  LEA R134, P1, R144, UR4, 0x1 ;  /* 0x0000000490867c11 */ /* 0x000fc6000f8208ff */
[----:B------:R-:W-:Y:S01]  /*2c30*/  FFMA R135, R72, R122, R135 ;  /* 0x0000007a48877223 */ /* 0x000fe20000000087 */
[----:B------:R-:W-:-:S04]  /*2c40*/  IMAD.IADD R72, R11, 0x1, R143 ;  /* 0x000000010b487824 */ /* 0x000fc800078e028f */
[----:B------:R-:W-:Y:S02]  /*2c50*/  F2FP.BF16.F32.PACK_AB R137, RZ, R135 ;  /* 0x00000087ff89723e */ /* 0x000fe400000010ff */
[----:B------:R-:W-:Y:S02]  /*2c60*/  LEA.HI.X R135, R144, UR5, R147, 0x1, P1 ;  /* 0x0000000590877c11 */ /* 0x000fe400088f0c93 */
[----:B------:R-:W-:Y:S02]  /*2c70*/  ISETP.GT.AND P1, PT, R3, 0x1, P3 ;  /* 0x000000010300780c */ /* 0x000fe40001f24270 */
[----:B------:R-:W-:Y:S01]  /*2c80*/  LEA.HI.X R141, R142, R7, R72, 0x1, P2 ;  /* 0x000000078e8d7211 */ /* 0x000fe200010f0c48 */
[----:B------:R0:W-:Y:S02]  /*2c90*/  @P0 STG.E.U16 desc[UR36][R134.64], R137 ;  /* 0x0000008986000986 */ /* 0x0001e4000c101524 */
[----:B0-----:R-:W-:-:S08]  /*2ca0*/  SHF.L.U64.HI R137, R12, 0x3, R13 ;  /* 0x000000030c897819 */ /* 0x001fd0000001020d */
[----:B------:R-:W-:Y:S05]  /*2cb0*/  @!P1 BRA `(.L_x_35) ;  /* 0x0000000000049947 */ /* 0x000fea0003800000 */
[----:B------:R0:W5:Y:S02]  /*2cc0*/  LDG.E.LTC128B.U16 R139, desc[UR36][R140.64+0x2] ;  /* 0x000002248c8b7981 */ /* 0x000164000c1e1520 */
.L_x_35:
[----:B------:R-:W-:Y:S05]  /*2cd0*/  BSYNC B1 ;  /* 0x0000000000017941 */ /* 0x000fea0003800000 */
.L_x_34:
[C---:B-----5:R-:W-:Y:S01]  /*2ce0*/  IMAD.U32 R72, R139.reuse, 0x10000, RZ ;  /* 0x000100008b487824 */ /* 0x060fe200078e00ff */
[----:B------:R-:W-:Y:S01]  /*2cf0*/  ISETP.GT.AND P0, PT, R138, 0x8, PT ;  /* 0x000000088a00780c */ /* 0x000fe20003f04270 */
[----:B------:R-:W-:Y:S01]  /*2d00*/  IMAD.WIDE.U32 R146, R8, R12, R136 ;  /* 0x0000000c08927225 */ /* 0x000fe200078e0088 */
[----:B------:R-:W-:-:S03]  /*2d10*/  PRMT R149, R139, 0x7610, R149 ;  /* 0x000076108b957816 */ /* 0x000fc60000000095 */
[----:B------:R-:W-:Y:S01]  /*2d20*/  FMUL R72, R72, R123 ;  /* 0x0000007b48487220 */ /* 0x000fe20000400000 */
[----:B------:R-:W-:Y:S01]  /*2d30*/  ISETP.GT.AND P2, PT, R3, RZ, P0 ;  /* 0x000000ff0300720c */ /* 0x000fe20000744270 */
[----:B------:R-:W-:Y:S02]  /*2d40*/  IMAD.IADD R145, R145, 0x1, R147 ;  /* 0x0000000191917824 */ /* 0x000fe400078e0293 */
[----:B------:R-:W-:Y:S01]  /*2d50*/  FFMA R72, R73, R122, R72 ;  /* 0x0000007a49487223 */ /* 0x000fe20000000048 */
[----:B------:R-:W-:-:S04]  /*2d60*/  IADD3 R73, P4, R14, R146, RZ ;  /* 0x000000920e497210 */ /* 0x000fc80007f9e0ff */
[----:B------:R-:W-:Y:S01]  /*2d70*/  F2FP.BF16.F32.PACK_AB R72, RZ, R72 ;  /* 0x00000048ff48723e */ /* 0x000fe200000010ff */
[----:B------:R-:W-:Y:S01]  /*2d80*/  IMAD.X R144, R145, 0x1, R21, P4 ;  /* 0x0000000191907824 */ /* 0x000fe200020e0615 */
[C---:B------:R-:W-:Y:S02]  /*2d90*/  LEA R142, P4, R73.reuse, R6, 0x1 ;  /* 0x00000006498e7211 */ /* 0x040fe400078808ff */
[----:B------:R-:W-:Y:S02]  /*2da0*/  PRMT R147, R72, 0x7610, R147 ;  /* 0x0000761048937816 */ /* 0x000fe40000000093 */
[----:B------:R-:W-:-:S03]  /*2db0*/  LEA.HI.X R143, R73, R7, R144, 0x1, P4 ;  /* 0x00000007498f7211 */ /* 0x000fc600020f0c90 */
[----:B------:R1:W-:Y:S04]  /*2dc0*/  @P1 STG.E.U16 desc[UR36][R134.64+0x2], R147 ;  /* 0x0000029386001986 */ /* 0x0003e8000c101524 */
[----:B------:R2:W3:Y:S01]  /*2dd0*/  @P2 LDG.E.LTC128B.U16 R149, desc[UR36][R142.64] ;  /* 0x000000248e952981 */ /* 0x0004e2000c1e1520 */
[----:B------:R-:W-:Y:S01]  /*2de0*/  IMAD.SHL.U32 R139, R124, 0x2, RZ ;  /* 0x000000027c8b7824 */ /* 0x000fe200078e00ff */
[----:B------:R-:W-:Y:S01]  /*2df0*/  IADD3 R146, P1, R4, R146, RZ ;  /* 0x0000009204927210 */ /* 0x000fe20007f3e0ff */
[----:B------:R-:W-:Y:S03]  /*2e00*/  BSSY B1, `(.L_x_36) ;  /* 0x0000011000017945 */ /* 0x000fe60003800000 */
[----:B------:R-:W-:Y:S01]  /*2e10*/  IADD3 R144, P4, R139, R134, RZ ;  /* 0x000000868b907210 */ /* 0x000fe20007f9e0ff */
[----:B-1----:R-:W-:Y:S01]  /*2e20*/  IMAD.X R147, R5, 0x1, R145, P1 ;  /* 0x0000000105937824 */ /* 0x002fe200008e0691 */
[----:B------:R-:W-:Y:S01]  /*2e30*/  ISETP.GT.AND P1, PT, R3, 0x1, P0 ;  /* 0x000000010300780c */ /* 0x000fe20000724270 */
[----:B------:R-:W-:-:S03]  /*2e40*/  IMAD.WIDE.U32 R146, R23, R10, R146 ;  /* 0x0000000a17927225 */ /* 0x000fc600078e0092 */
[----:B--2---:R-:W-:Y:S02]  /*2e50*/  LEA R142, P5, R146, R6, 0x1 ;  /* 0x00000006928e7211 */ /* 0x004fe400078a08ff */
[----:B---3--:R-:W-:-:S05]  /*2e60*/  SHF.L.U32 R72, R149, 0x10, RZ ;  /* 0x0000001095487819 */ /* 0x008fca00000006ff */
[----:B------:R-:W-:Y:S01]  /*2e70*/  FMUL R73, R72, R123 ;  /* 0x0000007b48497220 */ /* 0x000fe20000400000 */
[----:B------:R-:W-:-:S03]  /*2e80*/  IMAD.IADD R72, R11, 0x1, R147 ;  /* 0x000000010b487824 */ /* 0x000fc600078e0293 */
[----:B------:R-:W-:Y:S01]  /*2e90*/  FFMA R74, R74, R122, R73 ;  /* 0x0000007a4a4a7223 */ /* 0x000fe20000000049 */
[----:B------:R-:W-:Y:S02]  /*2ea0*/  SHF.L.U64.HI R73, R124, 0x1, R127 ;  /* 0x000000017c497819 */ /* 0x000fe4000001027f */
[----:B------:R-:W-:Y:S02]  /*2eb0*/  LEA.HI.X R143, R146, R7, R72, 0x1, P5 ;  /* 0x00000007928f7211 */ /* 0x000fe400028f0c48 */
[----:B------:R-:W-:Y:S01]  /*2ec0*/  F2FP.BF16.F32.PACK_AB R74, RZ, R74 ;  /* 0x0000004aff4a723e */ /* 0x000fe200000010ff */
[----:B------:R-:W-:-:S05]  /*2ed0*/  IMAD.X R145, R73, 0x1, R135, P4 ;  /* 0x0000000149917824 */ /* 0x000fca00020e0687 */
[----:B------:R1:W-:Y:S01]  /*2ee0*/  @P2 STG.E.U16 desc[UR36][R144.64], R74 ;  /* 0x0000004a90002986 */ /* 0x0003e2000c101524 */
[----:B------:R-:W-:Y:S05]  /*2ef0*/  @!P1 BRA `(.L_x_37) ;  /* 0x0000000000049947 */ /* 0x000fea0003800000 */
[----:B------:R2:W5:Y:S02]  /*2f00*/  LDG.E.LTC128B.U16 R149, desc[UR36][R142.64+0x2] ;  /* 0x000002248e957981 */ /* 0x000564000c1e1520 */
.L_x_37:
[----:B------:R-:W-:Y:S05]  /*2f10*/  BSYNC B1 ;  /* 0x0000000000017941 */ /* 0x000fea0003800000 */
.L_x_36:
[----:B-----5:R-:W-:Y:S01]  /*2f20*/  IMAD.U32 R72, R149, 0x10000, RZ ;  /* 0x0001000095487824 */ /* 0x020fe200078e00ff */
[----:B------:R-:W-:Y:S01]  /*2f30*/  ISETP.GT.AND P2, PT, R3, 0x8, P3 ;  /* 0x000000080300780c */ /* 0x000fe20001f44270 */
[----:B-1----:R-:W-:Y:S01]  /*2f40*/  @P1 IMAD.MOV.U32 R74, RZ, RZ, R144 ;  /* 0x000000ffff4a1224 */ /* 0x002fe200078e0090 */
[----:B------:R-:W-:Y:S01]  /*2f50*/  BSSY B1, `(.L_x_38) ;  /* 0x0000008000017945 */ /* 0x000fe20003800000 */
[----:B------:R-:W-:-:S04]  /*2f60*/  FMUL R72, R72, R123 ;  /* 0x0000007b48487220 */ /* 0x000fc80000400000 */
[----:B------:R-:W-:Y:S01]  /*2f70*/  FFMA R72, R75, R122, R72 ;  /* 0x0000007a4b487223 */ /* 0x000fe20000000048 */
[----:B------:R-:W-:-:S04]  /*2f80*/  @P1 IMAD.MOV.U32 R75, RZ, RZ, R145 ;  /* 0x000000ffff4b1224 */ /* 0x000fc800078e0091 */
[----:B------:R-:W-:-:S05]  /*2f90*/  F2FP.BF16.F32.PACK_AB R72, RZ, R72 ;  /* 0x00000048ff48723e */ /* 0x000fca00000010ff */
[----:B------:R1:W-:Y:S01]  /*2fa0*/  @P1 STG.E.U16 desc[UR36][R74.64+0x2], R72 ;  /* 0x000002484a001986 */ /* 0x0003e2000c101524 */
[----:B------:R-:W-:Y:S05]  /*2fb0*/  @!P2 BRA `(.L_x_39) ;  /* 0x000000000004a947 */ /* 0x000fea0003800000 */
[----:B------:R3:W5:Y:S02]  /*2fc0*/  LDG.E.LTC128B.U16 R149, desc[UR36][R140.64+0x10] ;  /* 0x000010248c957981 */ /* 0x000764000c1e1520 */
.L_x_39:
[----:B------:R-:W-:Y:S05]  /*2fd0*/  BSYNC B1 ;  /* 0x0000000000017941 */ /* 0x000fea0003800000 */
.L_x_38:
[----:B-1---5:R-:W-:Y:S01]  /*2fe0*/  IMAD.U32 R72, R149, 0x10000, RZ ;  /* 0x0001000095487824 */ /* 0x022fe200078e00ff */
[----:B------:R-:W-:Y:S01]  /*2ff0*/  ISETP.GT.AND P1, PT, R3, 0x9, P3 ;  /* 0x000000090300780c */ /* 0x000fe20001f24270 */
[----:B------:R-:W-:Y:S01]  /*3000*/  @P2 IMAD.MOV.U32 R74, RZ, RZ, R134 ;  /* 0x000000ffff4a2224 */ /* 0x000fe200078e0086 */
[----:B------:R-:W-:Y:S01]  /*3010*/  BSSY B1, `(.L_x_40) ;  /* 0x0000009000017945 */ /* 0x000fe20003800000 */
[----:B------:R-:W-:-:S04]  /*3020*/  FMUL R75, R72, R123 ;  /* 0x0000007b484b7220 */ /* 0x000fc80000400000 */
[----:B------:R-:W-:-:S05]  /*3030*/  FFMA R75, R76, R122, R75 ;  /* 0x0000007a4c4b7223 */ /* 0x000fca000000004b */
[----:B------:R-:W-:-:S04]  /*3040*/  F2FP.BF16.F32.PACK_AB R75, RZ, R75 ;  /* 0x0000004bff4b723e */ /* 0x000fc800000010ff */
[----:B------:R-:W-:Y:S01]  /*3050*/  PRMT R72, R75, 0x7610, R72 ;  /* 0x000076104b487816 */ /* 0x000fe20000000048 */
[----:B------:R-:W-:-:S05]  /*3060*/  @P2 IMAD.MOV.U32 R75, RZ, RZ, R135 ;  /* 0x000000ffff4b2224 */ /* 0x000fca00078e0087 */
[----:B------:R1:W-:Y:S01]  /*3070*/  @P2 STG.E.U16 desc[UR36][R74.64+0x10], R72 ;  /* 0x000010484a002986 */ /* 0x0003e2000c101524 */
[----:B------:R-:W-:Y:S05]  /*3080*/  @!P1 BRA `(.L_x_41) ;  /* 0x0000000000049947 */ /* 0x000fea0003800000 */
[----:B------:R4:W5:Y:S02]  /*3090*/  LDG.E.LTC128B.U16 R149, desc[UR36][R140.64+0x12] ;  /* 0x000012248c957981 */ /* 0x000964000c1e1520 */
.L_x_41:
[----:B------:R-:W-:Y:S05]  /*30a0*/  BSYNC B1 ;  /* 0x0000000000017941 */ /* 0x000fea0003800000 */
.L_x_40:
[----:B-1---5:R-:W-:Y:S01]  /*30b0*/  IMAD.U32 R72, R149, 0x10000, RZ ;  /* 0x0001000095487824 */ /* 0x022fe200078e00ff */
[----:B------:R-:W-:Y:S01]  /*30c0*/  @P1 MOV R75, R135 ;  /* 0x00000087004b1202 */ /* 0x000fe20000000f00 */
[----:B------:R-:W-:Y:S01]  /*30d0*/  @P1 IMAD.MOV.U32 R74, RZ, RZ, R134 ;  /* 0x000000ffff4a1224 */ /* 0x000fe200078e0086 */
[----:B------:R-:W-:Y:S01]  /*30e0*/  ISETP.GT.AND P2, PT, R3, 0x8, P0 ;  /* 0x000000080300780c */ /* 0x000fe20000744270 */
[----:B------:R-:W-:Y:S01]  /*30f0*/  FMUL R72, R72, R123 ;  /* 0x0000007b48487220 */ /* 0x000fe20000400000 */
[----:B------:R-:W-:Y:S03]  /*3100*/  BSSY B1, `(.L_x_42) ;  /* 0x0000006000017945 */ /* 0x000fe60003800000 */
[----:B------:R-:W-:-:S05]  /*3110*/  FFMA R72, R77, R122, R72 ;  /* 0x0000007a4d487223 */ /* 0x000fca0000000048 */
[----:B------:R-:W-:-:S05]  /*3120*/  F2FP.BF16.F32.PACK_AB R72, RZ, R72 ;  /* 0x00000048ff48723e */ /* 0x000fca00000010ff */
[----:B------:R1:W-:Y:S01]  /*3130*/  @P1 STG.E.U16 desc[UR36][R74.64+0x12], R72 ;  /* 0x000012484a001986 */ /* 0x0003e2000c101524 */
[----:B------:R-:W-:Y:S05]  /*3140*/  @!P2 BRA `(.L_x_43) ;  /* 0x000000000004a947 */ /* 0x000fea0003800000 */
[----:B------:R0:W5:Y:S02]  /*3150*/  LDG.E.LTC128B.U16 R149, desc[UR36][R142.64+0x10] ;  /* 0x000010248e957981 */ /* 0x000164000c1e1520 */
.L_x_43:
[----:B------:R-:W-:Y:S05]  /*3160*/  BSYNC B1 ;  /* 0x0000000000017941 */ /* 0x000fea0003800000 */
.L_x_42:
        /* <DEDUP_REMOVED lines=12> */
.L_x_45:
[----:B------:R-:W-:Y:S05]  /*3230*/  BSYNC B1 ;  /* 0x0000000000017941 */ /* 0x000fea0003800000 */
.L_x_44:
[----:B-1---5:R-:W-:Y:S01]  /*3240*/  IMAD.U32 R72, R149, 0x10000, RZ ;  /* 0x0001000095487824 */ /* 0x022fe200078e00ff */
[----:B------:R-:W-:Y:S01]  /*3250*/  ISETP.GT.AND P2, PT, R3, 0x10, P3 ;  /* 0x000000100300780c */ /* 0x000fe20001f44270 */
[----:B------:R-:W-:Y:S01]  /*3260*/  @P1 IMAD.MOV.U32 R74, RZ, RZ, R144 ;  /* 0x000000ffff4a1224 */ /* 0x000fe200078e0090 */
[----:B------:R-:W-:Y:S01]  /*3270*/  BSSY B1, `(.L_x_46) ;  /* 0x0000008000017945 */ /* 0x000fe20003800000 */
[----:B------:R-:W-:Y:S01]  /*3280*/  FMUL R72, R72, R123 ;  /* 0x0000007b48487220 */ /* 0x000fe20000400000 */
[----:B------:R-:W-:-:S03]  /*3290*/  @P1 IMAD.MOV.U32 R75, RZ, RZ, R145 ;  /* 0x000000ffff4b1224 */ /* 0x000fc600078e0091 */
[----:B------:R-:W-:-:S05]  /*32a0*/  FFMA R72, R79, R122, R72 ;  /* 0x0000007a4f487223 */ /* 0x000fca0000000048 */
[----:B------:R-:W-:-:S05]  /*32b0*/  F2FP.BF16.F32.PACK_AB R72, RZ, R72 ;  /* 0x00000048ff48723e */ /* 0x000fca00000010ff */
[----:B------:R1:W-:Y:S01]  /*32c0*/  @P1 STG.E.U16 desc[UR36][R74.64+0x12], R72 ;  /* 0x000012484a001986 */ /* 0x0003e2000c101524 */
[----:B------:R-:W-:Y:S05]  /*32d0*/  @!P2 BRA `(.L_x_47) ;  /* 0x000000000004a947 */ /* 0x000fea0003800000 */
[----:B------:R0:W5:Y:S02]  /*32e0*/  LDG.E.LTC128B.U16 R149, desc[UR36][R140.64+0x20] ;  /* 0x000020248c957981 */ /* 0x000164000c1e1520 */
.L_x_47:
[----:B------:R-:W-:Y:S05]  /*32f0*/  BSYNC B1 ;  /* 0x0000000000017941 */ /* 0x000fea0003800000 */
.L_x_46:
        /* <DEDUP_REMOVED lines=12> */
.L_x_49:
[----:B------:R-:W-:Y:S05]  /*33c0*/  BSYNC B1 ;  /* 0x0000000000017941 */ /* 0x000fea0003800000 */
.L_x_48:
        /* <DEDUP_REMOVED lines=11> */
.L_x_51:
[----:B------:R-:W-:Y:S05]  /*3480*/  BSYNC B1 ;  /* 0x0000000000017941 */ /* 0x000fea0003800000 */
.L_x_50:
[----:B-1---5:R-:W-:Y:S01]  /*3490*/  SHF.L.U32 R72, R149, 0x10, RZ ;  /* 0x0000001095487819 */ /* 0x022fe200000006ff */
[----:B------:R-:W-:Y:S01]  /*34a0*/  @P2 IMAD.MOV.U32 R74, RZ, RZ, R144 ;  /* 0x000000ffff4a2224 */ /* 0x000fe200078e0090 */
[----:B------:R-:W-:Y:S01]  /*34b0*/  ISETP.GT.AND P1, PT, R3, 0x11, P0 ;  /* 0x000000110300780c */ /* 0x000fe20000724270 */
[----:B------:R-:W-:Y:S02]  /*34c0*/  BSSY B1, `(.L_x_52) ;  /* 0x0000009000017945 */ /* 0x000fe40003800000 */
        /* <DEDUP_REMOVED lines=8> */
.L_x_53:
[----:B------:R-:W-:Y:S05]  /*3550*/  BSYNC B1 ;  /* 0x0000000000017941 */ /* 0x000fea0003800000 */
.L_x_52:
        /* <DEDUP_REMOVED lines=11> */
.L_x_55:
[----:B------:R-:W-:Y:S05]  /*3610*/  BSYNC B1 ;  /* 0x0000000000017941 */ /* 0x000fea0003800000 */
.L_x_54:
        /* <DEDUP_REMOVED lines=12> */
.L_x_57:
[----:B------:R-:W-:Y:S05]  /*36e0*/  BSYNC B1 ;  /* 0x0000000000017941 */ /* 0x000fea0003800000 */
.L_x_56:
        /* <DEDUP_REMOVED lines=11> */
.L_x_59:
[----:B------:R-:W-:Y:S05]  /*37a0*/  BSYNC B1 ;  /* 0x0000000000017941 */ /* 0x000fea0003800000 */
.L_x_58:
[----:B-1---5:R-:W-:Y:S01]  /*37b0*/  IMAD.U32 R72, R149, 0x10000, RZ ;  /* 0x0001000095487824 */ /* 0x022fe200078e00ff */
[----:B------:R-:W-:Y:S01]  /*37c0*/  @P2 MOV R74, R144 ;  /* 0x00000090004a2202 */ /* 0x000fe20000000f00 */
[----:B------:R-:W-:Y:S01]  /*37d0*/  BSSY B1, `(.L_x_60) ;  /* 0x000000a000017945 */ /* 0x000fe20003800000 */
[----:B------:R-:W-:Y:S01]  /*37e0*/  ISETP.GT.AND P1, PT, R3, 0x19, P0 ;  /* 0x000000190300780c */ /* 0x000fe20000724270 */
        /* <DEDUP_REMOVED lines=8> */
.L_x_61:
[----:B------:R-:W-:Y:S05]  /*3870*/  BSYNC B1 ;  /* 0x0000000000017941 */ /* 0x000fea0003800000 */
.L_x_60:
        /* <DEDUP_REMOVED lines=11> */
.L_x_63:
[----:B------:R-:W-:Y:S05]  /*3930*/  BSYNC B1 ;  /* 0x0000000000017941 */ /* 0x000fea0003800000 */
.L_x_62:
        /* <DEDUP_REMOVED lines=12> */
.L_x_65:
[----:B------:R-:W-:Y:S05]  /*3a00*/  BSYNC B1 ;  /* 0x0000000000017941 */ /* 0x000fea0003800000 */
.L_x_64:
        /* <DEDUP_REMOVED lines=11> */
.L_x_67:
[----:B------:R-:W-:Y:S05]  /*3ac0*/  BSYNC B1 ;  /* 0x0000000000017941 */ /* 0x000fea0003800000 */
.L_x_66:
[----:B-1---5:R-:W-:Y:S01]  /*3ad0*/  IMAD.U32 R72, R149, 0x10000, RZ ;  /* 0x0001000095487824 */ /* 0x022fe200078e00ff */
[----:B------:R-:W-:Y:S01]  /*3ae0*/  ISETP.GT.AND P1, PT, R3, 0x21, P0 ;  /* 0x000000210300780c */ /* 0x000fe20000724270 */
[----:B------:R-:W-:Y:S01]  /*3af0*/  @P2 IMAD.MOV.U32 R74, RZ, RZ, R144 ;  /* 0x000000ffff4a2224 */ /* 0x000fe200078e0090 */
[----:B------:R-:W-:Y:S01]  /*3b00*/  BSSY B1, `(.L_x_68) ;  /* 0x0000009000017945 */ /* 0x000fe20003800000 */
[----:B------:R-:W-:-:S04]  /*3b10*/  FMUL R75, R72, R123 ;  /* 0x0000007b484b7220 */ /* 0x000fc80000400000 */
[----:B------:R-:W-:-:S05]  /*3b20*/  FFMA R75, R90, R122, R75 ;  /* 0x0000007a5a4b7223 */ /* 0x000fca000000004b */
[----:B------:R-:W-:-:S04]  /*3b30*/  F2FP.BF16.F32.PACK_AB R75, RZ, R75 ;  /* 0x0000004bff4b723e */ /* 0x000fc800000010ff */
[----:B------:R-:W-:Y:S02]  /*3b40*/  PRMT R72, R75, 0x7610, R72 ;  /* 0x000076104b487816 */ /* 0x000fe40000000048 */
[----:B------:R-:W-:-:S05]  /*3b50*/  @P2 MOV R75, R145 ;  /* 0x00000091004b2202 */ /* 0x000fca0000000f00 */
[----:B------:R1:W-:Y:S01]  /*3b60*/  @P2 STG.E.U16 desc[UR36][R74.64+0x40], R72 ;  /* 0x000040484a002986 */ /* 0x0003e2000c101524 */
[----:B------:R-:W-:Y:S05]  /*3b70*/  @!P1 BRA `(.L_x_69) ;  /* 0x0000000000049947 */ /* 0x000fea0003800000 */
[----:B------:R0:W5:Y:S02]  /*3b80*/  LDG.E.LTC128B.U16 R149, desc[UR36][R142.64+0x42] ;  /* 0x000042248e957981 */ /* 0x000164000c1e1520 */
.L_x_69:
[----:B------:R-:W-:Y:S05]  /*3b90*/  BSYNC B1 ;  /* 0x0000000000017941 */ /* 0x000fea0003800000 */
.L_x_68:
        /* <DEDUP_REMOVED lines=11> */
.L_x_71:
[----:B------:R-:W-:Y:S05]  /*3c50*/  BSYNC B1 ;  /* 0x0000000000017941 */ /* 0x000fea0003800000 */
.L_x_70:
        /* <DEDUP_REMOVED lines=12> */
.L_x_73:
[----:B------:R-:W-:Y:S05]  /*3d20*/  BSYNC B1 ;  /* 0x0000000000017941 */ /* 0x000fea0003800000 */
.L_x_72:
        /* <DEDUP_REMOVED lines=11> */
.L_x_75:
[----:B------:R-:W-:Y:S05]  /*3de0*/  BSYNC B1 ;  /* 0x0000000000017941 */ /* 0x000fea0003800000 */
.L_x_74:
        /* <DEDUP_REMOVED lines=12> */
.L_x_77:
[----:B------:R-:W-:Y:S05]  /*3eb0*/  BSYNC B1 ;  /* 0x0000000000017941 */ /* 0x000fea0003800000 */
.L_x_76:
[----:B-1---5:R-:W-:Y:S01]  /*3ec0*/  SHF.L.U32 R72, R149, 0x10, RZ ;  /* 0x0000001095487819 */ /* 0x022fe200000006ff */
[----:B------:R-:W-:Y:S01]  /*3ed0*/  @P1 IMAD.MOV.U32 R74, RZ, RZ, R144 ;  /* 0x000000ffff4a1224 */ /* 0x000fe200078e0090 */
[----:B------:R-:W-:Y:S01]  /*3ee0*/  ISETP.GT.AND P2, PT, R3, 0x30, P3 ;  /* 0x000000300300780c */ /* 0x000fe20001f44270 */
[----:B------:R-:W-:Y:S01]  /*3ef0*/  @P1 IMAD.MOV.U32 R75, RZ, RZ, R145 ;  /* 0x000000ffff4b1224 */ /* 0x000fe200078e0091 */
[----:B------:R-:W-:Y:S01]  /*3f00*/  BSSY B1, `(.L_x_78) ;  /* 0x0000007000017945 */ /* 0x000fe20003800000 */
[----:B------:R-:W-:-:S04]  /*3f10*/  FMUL R72, R72, R123 ;  /* 0x0000007b48487220 */ /* 0x000fc80000400000 */
[----:B------:R-:W-:-:S05]  /*3f20*/  FFMA R72, R95, R122, R72 ;  /* 0x0000007a5f487223 */ /* 0x000fca0000000048 */
[----:B------:R-:W-:-:S05]  /*3f30*/  F2FP.BF16.F32.PACK_AB R72, RZ, R72 ;  /* 0x00000048ff48723e */ /* 0x000fca00000010ff */
[----:B------:R1:W-:Y:S01]  /*3f40*/  @P1 STG.E.U16 desc[UR36][R74.64+0x52], R72 ;  /* 0x000052484a001986 */ /* 0x0003e2000c101524 */
[----:B------:R-:W-:Y:S05]  /*3f50*/  @!P2 BRA `(.L_x_79) ;  /* 0x000000000004a947 */ /* 0x000fea0003800000 */
[----:B------:R0:W5:Y:S02]  /*3f60*/  LDG.E.LTC128B.U16 R149, desc[UR36][R140.64+0x60] ;  /* 0x000060248c957981 */ /* 0x000164000c1e1520 */
.L_x_79:
[----:B------:R-:W-:Y:S05]  /*3f70*/  BSYNC B1 ;  /* 0x0000000000017941 */ /* 0x000fea0003800000 */
.L_x_78:
        /* <DEDUP_REMOVED lines=12> */
.L_x_81:
[----:B------:R-:W-:Y:S05]  /*4040*/  BSYNC B1 ;  /* 0x0000000000017941 */ /* 0x000fea0003800000 */
.L_x_80:
        /* <DEDUP_REMOVED lines=11> */
.L_x_83:
[----:B------:R-:W-:Y:S05]  /*4100*/  BSYNC B1 ;  /* 0x0000000000017941 */ /* 0x000fea0003800000 */
.L_x_82:
        /* <DEDUP_REMOVED lines=12> */
.L_x_85:
[----:B------:R-:W-:Y:S05]  /*41d0*/  BSYNC B1 ;  /* 0x0000000000017941 */ /* 0x000fea0003800000 */
.L_x_84:
        /* <DEDUP_REMOVED lines=11> */
.L_x_87:
[----:B------:R-:W-:Y:S05]  /*4290*/  BSYNC B1 ;  /* 0x0000000000017941 */ /* 0x000fea0003800000 */
.L_x_86:
        /* <DEDUP_REMOVED lines=12> */
.L_x_89:
[----:B------:R-:W-:Y:S05]  /*4360*/  BSYNC B1 ;  /* 0x0000000000017941 */ /* 0x000fea0003800000 */
.L_x_88:
        /* <DEDUP_REMOVED lines=11> */
.L_x_91:
[----:B------:R-:W-:Y:S05]  /*4420*/  BSYNC B1 ;  /* 0x0000000000017941 */ /* 0x000fea0003800000 */
.L_x_90:
        /* <DEDUP_REMOVED lines=12> */
.L_x_93:
[----:B------:R-:W-:Y:S05]  /*44f0*/  BSYNC B1 ;  /* 0x0000000000017941 */ /* 0x000fea0003800000 */
.L_x_92:
        /* <DEDUP_REMOVED lines=11> */
.L_x_95:
[----:B------:R-:W-:Y:S05]  /*45b0*/  BSYNC B1 ;  /* 0x0000000000017941 */ /* 0x000fea0003800000 */
.L_x_94:
        /* <DEDUP_REMOVED lines=12> */
.L_x_97:
[----:B------:R-:W-:Y:S05]  /*4680*/  BSYNC B1 ;  /* 0x0000000000017941 */ /* 0x000fea0003800000 */
.L_x_96:
        /* <DEDUP_REMOVED lines=11> */
.L_x_99:
[----:B------:R-:W-:Y:S05]  /*4740*/  BSYNC B1 ;  /* 0x0000000000017941 */ /* 0x000fea0003800000 */
.L_x_98:
        /* <DEDUP_REMOVED lines=12> */
.L_x_101:
[----:B------:R-:W-:Y:S05]  /*4810*/  BSYNC B1 ;  /* 0x0000000000017941 */ /* 0x000fea0003800000 */
.L_x_100:
        /* <DEDUP_REMOVED lines=11> */
.L_x_103:
[----:B------:R-:W-:Y:S05]  /*48d0*/  BSYNC B1 ;  /* 0x0000000000017941 */ /* 0x000fea0003800000 */
.L_x_102:
        /* <DEDUP_REMOVED lines=12> */
.L_x_105:
[----:B------:R-:W-:Y:S05]  /*49a0*/  BSYNC B1 ;  /* 0x0000000000017941 */ /* 0x000fea0003800000 */
.L_x_104:
        /* <DEDUP_REMOVED lines=11> */
.L_x_107:
[----:B------:R-:W-:Y:S05]  /*4a60*/  BSYNC B1 ;  /* 0x0000000000017941 */ /* 0x000fea0003800000 */
.L_x_106:
        /* <DEDUP_REMOVED lines=12> */
.L_x_109:
[----:B------:R-:W-:Y:S05]  /*4b30*/  BSYNC B1 ;  /* 0x0000000000017941 */ /* 0x000fea0003800000 */
.L_x_108:
        /* <DEDUP_REMOVED lines=11> */
.L_x_111:
[----:B------:R-:W-:Y:S05]  /*4bf0*/  BSYNC B1 ;  /* 0x0000000000017941 */ /* 0x000fea0003800000 */
.L_x_110:
        /* <DEDUP_REMOVED lines=12> */
.L_x_113:
[----:B------:R-:W-:Y:S05]  /*4cc0*/  BSYNC B1 ;  /* 0x0000000000017941 */ /* 0x000fea0003800000 */
.L_x_112:
        /* <DEDUP_REMOVED lines=11> */
.L_x_115:
[----:B------:R-:W-:Y:S05]  /*4d80*/  BSYNC B1 ;  /* 0x0000000000017941 */ /* 0x000fea0003800000 */
.L_x_114:
        /* <DEDUP_REMOVED lines=12> */
.L_x_117:
[----:B------:R-:W-:Y:S05]  /*4e50*/  BSYNC B1 ;  /* 0x0000000000017941 */ /* 0x000fea0003800000 */
.L_x_116:
        /* <DEDUP_REMOVED lines=11> */
.L_x_119:
[----:B------:R-:W-:Y:S05]  /*4f10*/  BSYNC B1 ;  /* 0x0000000000017941 */ /* 0x000fea0003800000 */
.L_x_118:
        /* <DEDUP_REMOVED lines=12> */
.L_x_121:
[----:B------:R-:W-:Y:S05]  /*4fe0*/  BSYNC B1 ;  /* 0x0000000000017941 */ /* 0x000fea0003800000 */
.L_x_120:
        /* <DEDUP_REMOVED lines=11> */
.L_x_123:
[----:B------:R-:W-:Y:S05]  /*50a0*/  BSYNC B1 ;  /* 0x0000000000017941 */ /* 0x000fea0003800000 */
.L_x_122:
[----:B-1---5:R-:W-:Y:S01]  /*50b0*/  IMAD.U32 R72, R149, 0x10000, RZ ;  /* 0x0001000095487824 */ /* 0x022fe200078e00ff */
[----:B------:R-:W-:Y:S01]  /*50c0*/  ISETP.GT.AND P1, PT, R3, 0x59, P0 ;  /* 0x000000590300780c */ /* 0x000fe20000724270 */
[----:B------:R-:W-:Y:S01]  /*50d0*/  @P2 IMAD.MOV.U32 R74, RZ, RZ, R144 ;  /* 0x000000ffff4a2224 */ /* 0x000fe200078e0090 */
[----:B------:R-:W-:Y:S01]  /*50e0*/  BSSY B1, `(.L_x_124) ;  /* 0x000000a000017945 */ /* 0x000fe20003800000 */
[----:B------:R-:W-:Y:S01]  /*50f0*/  FMUL R75, R72, R123 ;  /* 0x0000007b484b7220 */ /* 0x000fe20000400000 */
[----:B------:R-:W-:-:S03]  /*5100*/  IADD3 R81, P0, R8, 0x80, RZ ;  /* 0x0000008008517810 */ /* 0x000fc60007f1e0ff */
[----:B------:R-:W-:-:S05]  /*5110*/  FFMA R75, R118, R122, R75 ;  /* 0x0000007a764b7223 */ /* 0x000fca000000004b */
[----:B------:R-:W-:-:S04]  /*5120*/  F2FP.BF16.F32.PACK_AB R75, RZ, R75 ;  /* 0x0000004bff4b723e */ /* 0x000fc800000010ff */
[----:B------:R-:W-:Y:S01]  /*5130*/  PRMT R72, R75, 0x7610, R72 ;  /* 0x000076104b487816 */ /* 0x000fe20000000048 */
[----:B------:R-:W-:-:S05]  /*5140*/  @P2 IMAD.MOV.U32 R75, RZ, RZ, R145 ;  /* 0x000000ffff4b2224 */ /* 0x000fca00078e0091 */
[----:B------:R1:W-:Y:S01]  /*5150*/  @P2 STG.E.U16 desc[UR36][R74.64+0xb0], R72 ;  /* 0x0000b0484a002986 */ /* 0x0003e2000c101524 */
[----:B------:R-:W-:Y:S05]  /*5160*/  @!P1 BRA `(.L_x_125) ;  /* 0x0000000000049947 */ /* 0x000fea0003800000 */
[----:B------:R0:W5:Y:S02]  /*5170*/  LDG.E.LTC128B.U16 R149, desc[UR36][R142.64+0xb2] ;  /* 0x0000b2248e957981 */ /* 0x000164000c1e1520 */
.L_x_125:
[----:B------:R-:W-:Y:S05]  /*5180*/  BSYNC B1 ;  /* 0x0000000000017941 */ /* 0x000fea0003800000 */
.L_x_124:
[----:B-----5:R-:W-:Y:S01]  /*5190*/  IMAD.U32 R8, R149, 0x10000, RZ ;  /* 0x0001000095087824 */ /* 0x020fe200078e00ff */
[----:B------:R-:W-:Y:S01]  /*51a0*/  BSSY B1, `(.L_x_126) ;  /* 0x0000011000017945 */ /* 0x000fe20003800000 */
[----:B------:R-:W-:Y:S01]  /*51b0*/  IMAD.X R9, RZ, RZ, R9, P0 ;  /* 0x000000ffff097224 */ /* 0x000fe200000e0609 */
[----:B------:R-:W-:Y:S01]  /*51c0*/  ISETP.GT.AND P0, PT, R138, 0x80, PT ;  /* 0x000000808a00780c */ /* 0x000fe20003f04270 */
[----:B------:R-:W-:Y:S02]  /*51d0*/  FMUL R8, R8, R123 ;  /* 0x0000007b08087220 */ /* 0x000fe40000400000 */
[----:B-1----:R-:W-:Y:S01]  /*51e0*/  IMAD R72, R9, R12, RZ ;  /* 0x0000000c09487224 */ /* 0x002fe200078e02ff */
[----:B------:R-:W-:Y:S01]  /*51f0*/  ISETP.GT.AND P3, PT, R3, RZ, P0 ;  /* 0x000000ff0300720c */ /* 0x000fe20000764270 */
[----:B------:R-:W-:Y:S01]  /*5200*/  FFMA R119, R119, R122, R8 ;  /* 0x0000007a77777223 */ /* 0x000fe20000000008 */
[----:B------:R-:W-:-:S04]  /*5210*/  IMAD.WIDE.U32 R8, R81, R12, R20 ;  /* 0x0000000c51087225 */ /* 0x000fc800078e0014 */
[----:B------:R-:W-:Y:S01]  /*5220*/  F2FP.BF16.F32.PACK_AB R119, RZ, R119 ;  /* 0x00000077ff77723e */ /* 0x000fe200000010ff */
[----:B------:R-:W-:Y:S01]  /*5230*/  IMAD R79, R81, R13, R72 ;  /* 0x0000000d514f7224 */ /* 0x000fe200078e0248 */
[----:B------:R-:W-:-:S03]  /*5240*/  LEA R74, P2, R8, R6, 0x1 ;  /* 0x00000006084a7211 */ /* 0x000fc600078408ff */
[----:B------:R1:W-:Y:S01]  /*5250*/  @P1 STG.E.U16 desc[UR36][R144.64+0xb2], R119 ;  /* 0x0000b27790001986 */ /* 0x0003e2000c101524 */
[----:B------:R-:W-:-:S05]  /*5260*/  IMAD.IADD R9, R9, 0x1, R79 ;  /* 0x0000000109097824 */ /* 0x000fca00078e024f */
[----:B------:R-:W-:Y:S01]  /*5270*/  LEA.HI.X R75, R8, R7, R9, 0x1, P2 ;  /* 0x00000007084b7211 */ /* 0x000fe200010f0c09 */
[----:B------:R-:W-:Y:S01]  /*5280*/  IMAD.WIDE.U32 R8, R81, R12, R4 ;  /* 0x0000000c51087225 */ /* 0x000fe200078e0004 */
[----:B------:R-:W-:Y:S06]  /*5290*/  @!P3 BRA `(.L_x_127) ;  /* 0x000000000004b947 */ /* 0x000fec0003800000 */
[----:B------:R0:W5:Y:S02]  /*52a0*/  LDG.E.LTC128B.U16 R149, desc[UR36][R74.64] ;  /* 0x000000244a957981 */ /* 0x000164000c1e1520 */
.L_x_127:
[----:B------:R-:W-:Y:S05]  /*52b0*/  BSYNC B1 ;  /* 0x0000000000017941 */ /* 0x000fea0003800000 */
.L_x_126:
[----:B-----5:R-:W-:Y:S01]  /*52c0*/  IMAD.U32 R72, R149, 0x10000, RZ ;  /* 0x0001000095487824 */ /* 0x020fe200078e00ff */
[----:B0-----:R-:W-:Y:S01]  /*52d0*/  LEA R74, P1, R125, R134, 0x1 ;  /* 0x000000867d4a7211 */ /* 0x001fe200078208ff */
[----:B------:R-:W-:Y:S01]  /*52e0*/  IMAD.IADD R9, R79, 0x1, R9 ;  /* 0x000000014f097824 */ /* 0x000fe200078e0209 */
[----:B------:R-:W-:Y:S01]  /*52f0*/  ISETP.GT.AND P2, PT, R3, 0x1, P0 ;  /* 0x000000010300780c */ /* 0x000fe20000744270 */
[----:B------:R-:W-:Y:S01]  /*5300*/  FMUL R13, R72, R123 ;  /* 0x0000007b480d7220 */ /* 0x000fe20000400000 */
[----:B------:R-:W-:Y:S01]  /*5310*/  LEA.HI.X R75, R125, R135, R126, 0x1, P1 ;  /* 0x000000877d4b7211 */ /* 0x000fe200008f0c7e */
[----:B------:R-:W-:Y:S01]  /*5320*/  IMAD.WIDE.U32 R76, R23, R10, R8 ;  /* 0x0000000a174c7225 */ /* 0x000fe200078e0008 */
[----:B------:R-:W-:Y:S03]  /*5330*/  BSSY B1, `(.L_x_128) ;  /* 0x0000009000017945 */ /* 0x000fe60003800000 */
[----:B------:R-:W-:Y:S01]  /*5340*/  FFMA R13, R24, R122, R13 ;  /* 0x0000007a180d7223 */ /* 0x000fe2000000000d */
[----:B------:R-:W-:Y:S01]  /*5350*/  IMAD.IADD R9, R11, 0x1, R77 ;  /* 0x000000010b097824 */ /* 0x000fe200078e024d */
[----:B------:R-:W-:-:S03]  /*5360*/  LEA R8, P4, R76, R6, 0x1 ;  /* 0x000000064c087211 */ /* 0x000fc600078808ff */
[----:B------:R-:W-:Y:S02]  /*5370*/  F2FP.BF16.F32.PACK_AB R13, RZ, R13 ;  /* 0x0000000dff0d723e */ /* 0x000fe400000010ff */
[----:B------:R-:W-:-:S03]  /*5380*/  LEA.HI.X R9, R76, R7, R9, 0x1, P4 ;  /* 0x000000074c097211 */ /* 0x000fc600020f0c09 */
[----:B------:R0:W-:Y:S01]  /*5390*/  @P3 STG.E.U16 desc[UR36][R74.64], R13 ;  /* 0x0000000d4a003986 */ /* 0x0001e2000c101524 */
[----:B------:R-:W-:Y:S05]  /*53a0*/  @!P2 BRA `(.L_x_129) ;  /* 0x000000000004a947 */ /* 0x000fea0003800000 */
[----:B------:R0:W5:Y:S02]  /*53b0*/  LDG.E.LTC128B.U16 R149, desc[UR36][R8.64+0x2] ;  /* 0x0000022408957981 */ /* 0x000164000c1e1520 */
.L_x_129:
[----:B------:R-:W-:Y:S05]  /*53c0*/  BSYNC B1 ;  /* 0x0000000000017941 */ /* 0x000fea0003800000 */
.L_x_128:
[----:B-----5:R-:W-:Y:S01]  /*53d0*/  SHF.L.U32 R20, R149, 0x10, RZ ;  /* 0x0000001095147819 */ /* 0x020fe200000006ff */
[----:B0-----:R-:W-:Y:S01]  /*53e0*/  IMAD.WIDE.U32 R12, R81, R12, R136 ;  /* 0x0000000c510c7225 */ /* 0x001fe200078e0088 */
[----:B------:R-:W-:Y:S01]  /*53f0*/  ISETP.GT.AND P1, PT, R138, 0x88, PT ;  /* 0x000000888a00780c */ /* 0x000fe20003f24270 */
[----:B------:R-:W-:Y:S02]  /*5400*/  BSSY B1, `(.L_x_130) ;  /* 0x0000011000017945 */ /* 0x000fe40003800000 */
[----:B------:R-:W-:Y:S01]  /*5410*/  FMUL R20, R20, R123 ;  /* 0x0000007b14147220 */ /* 0x000fe20000400000 */
[-C--:B------:R-:W-:Y:S01]  /*5420*/  IADD3 R15, P5, R14, R12.reuse, RZ ;  /* 0x0000000c0e0f7210 */ /* 0x080fe20007fbe0ff */
[----:B------:R-:W-:Y:S01]  /*5430*/  IMAD.IADD R79, R79, 0x1, R13 ;  /* 0x000000014f4f7824 */ /* 0x000fe200078e020d */
[----:B------:R-:W-:Y:S01]  /*5440*/  IADD3 R14, P4, R4, R12, RZ ;  /* 0x0000000c040e7210 */ /* 0x000fe20007f9e0ff */
[----:B------:R-:W-:Y:S01]  /*5450*/  FFMA R20, R25, R122, R20 ;  /* 0x0000007a19147223 */ /* 0x000fe20000000014 */
[----:B------:R-:W-:-:S04]  /*5460*/  ISETP.GT.AND P3, PT, R3, RZ, P1 ;  /* 0x000000ff0300720c */ /* 0x000fc80000f64270 */
[----:B------:R-:W-:Y:S01]  /*5470*/  F2FP.BF16.F32.PACK_AB R13, RZ, R20 ;  /* 0x00000014ff0d723e */ /* 0x000fe200000010ff */
[----:B------:R-:W-:Y:S01]  /*5480*/  IMAD.X R20, R79, 0x1, R21, P5 ;  /* 0x000000014f147824 */ /* 0x000fe200028e0615 */
[----:B------:R-:W-:Y:S01]  /*5490*/  LEA R12, P5, R15, R6, 0x1 ;  /* 0x000000060f0c7211 */ /* 0x000fe200078a08ff */
[----:B------:R-:W-:Y:S01]  /*54a0*/  @P2 IMAD.MOV.U32 R21, RZ, RZ, R75 ;  /* 0x000000ffff152224 */ /* 0x000fe200078e004b */
[----:B------:R-:W-:Y:S02]  /*54b0*/  PRMT R24, R13, 0x7610, R24 ;  /* 0x000076100d187816 */ /* 0x000fe40000000018 */
[----:B------:R-:W-:Y:S01]  /*54c0*/  LEA.HI.X R13, R15, R7, R20, 0x1, P5 ;  /* 0x000000070f0d7211 */ /* 0x000fe200028f0c14 */
[----:B------:R-:W-:-:S05]  /*54d0*/  @P2 IMAD.MOV.U32 R20, RZ, RZ, R74 ;  /* 0x000000ffff142224 */ /* 0x000fca00078e004a */
[----:B------:R0:W-:Y:S01]  /*54e0*/  @P2 STG.E.U16 desc[UR36][R20.64+0x2], R24 ;  /* 0x0000021814002986 */ /* 0x0001e2000c101524 */
[----:B------:R-:W-:Y:S05]  /*54f0*/  @!P3 BRA `(.L_x_131) ;  /* 0x000000000004b947 */ /* 0x000fea0003800000 */
[----:B------:R0:W5:Y:S02]  /*5500*/  LDG.E.LTC128B.U16 R149, desc[UR36][R12.64] ;  /* 0x000000240c957981 */ /* 0x000164000c1e1520 */
.L_x_131:
[----:B------:R-:W-:Y:S05]  /*5510*/  BSYNC B1 ;  /* 0x0000000000017941 */ /* 0x000fea0003800000 */
.L_x_130:
[----:B-----5:R-:W-:Y:S01]  /*5520*/  IMAD.U32 R4, R149, 0x10000, RZ ;  /* 0x0001000095047824 */ /* 0x020fe200078e00ff */
[----:B------:R-:W-:Y:S01]  /*5530*/  ISETP.GT.AND P2, PT, R3, 0x1, P1 ;  /* 0x000000010300780c */ /* 0x000fe20000f44270 */
[----:B------:R-:W-:Y:S01]  /*5540*/  IMAD.X R15, R5, 0x1, R79, P4 ;  /* 0x00000001050f7824 */ /* 0x000fe200020e064f */
[----:B------:R-:W-:Y:S01]  /*5550*/  BSSY B1, `(.L_x_132) ;  /* 0x000000d000017945 */ /* 0x000fe20003800000 */
[----:B------:R-:W-:Y:S01]  /*5560*/  FMUL R5, R4, R123 ;  /* 0x0000007b04057220 */ /* 0x000fe20000400000 */
[----:B------:R-:W-:Y:S01]  /*5570*/  IADD3 R4, P4, R74, R139, RZ ;  /* 0x0000008b4a047210 */ /* 0x000fe20007f9e0ff */
[----:B0-----:R-:W-:-:S04]  /*5580*/  IMAD.WIDE.U32 R12, R23, R10, R14 ;  /* 0x0000000a170c7225 */ /* 0x001fc800078e000e */
[----:B------:R-:W-:Y:S01]  /*5590*/  FFMA R5, R26, R122, R5 ;  /* 0x0000007a1a057223 */ /* 0x000fe20000000005 */
[----:B------:R-:W-:Y:S01]  /*55a0*/  IMAD.IADD R11, R11, 0x1, R13 ;  /* 0x000000010b0b7824 */ /* 0x000fe200078e020d */
[----:B------:R-:W-:-:S03]  /*55b0*/  LEA R6, P5, R12, R6, 0x1 ;  /* 0x000000060c067211 */ /* 0x000fc600078a08ff */
[----:B------:R-:W-:Y:S01]  /*55c0*/  F2FP.BF16.F32.PACK_AB R10, RZ, R5 ;  /* 0x00000005ff0a723e */ /* 0x000fe200000010ff */
[----:B------:R-:W-:Y:S01]  /*55d0*/  IMAD.X R5, R75, 0x1, R73, P4 ;  /* 0x000000014b057824 */ /* 0x000fe200020e0649 */
[----:B------:R-:W-:-:S04]  /*55e0*/  LEA.HI.X R7, R12, R7, R11, 0x1, P5 ;  /* 0x000000070c077211 */ /* 0x000fc800028f0c0b */
[----:B------:R0:W-:Y:S01]  /*55f0*/  @P3 STG.E.U16 desc[UR36][R4.64], R10 ;  /* 0x0000000a04003986 */ /* 0x0001e2000c101524 */
[----:B------:R-:W-:Y:S05]  /*5600*/  @!P2 BRA `(.L_x_133) ;  /* 0x000000000004a947 */ /* 0x000fea0003800000 */
[----:B------:R0:W5:Y:S02]  /*5610*/  LDG.E.LTC128B.U16 R149, desc[UR36][R6.64+0x2] ;  /* 0x0000022406957981 */ /* 0x000164000c1e1520 */
.L_x_133:
[----:B------:R-:W-:Y:S05]  /*5620*/  BSYNC B1 ;  /* 0x0000000000017941 */ /* 0x000fea0003800000 */
.L_x_132:
[----:B0----5:R-:W-:Y:S01]  /*5630*/  IMAD.U32 R10, R149, 0x10000, RZ ;  /* 0x00010000950a7824 */ /* 0x021fe200078e00ff */
[----:B------:R-:W-:Y:S01]  /*5640*/  ISETP.GT.AND P3, PT, R3, 0x8, P0 ;  /* 0x000000080300780c */ /* 0x000fe20000764270 */
[----:B------:R-:W-:Y:S02]  /*5650*/  BSSY B1, `(.L_x_134) ;  /* 0x0000007000017945 */ /* 0x000fe40003800000 */
[----:B------:R-:W-:-:S04]  /*5660*/  FMUL R10, R10, R123 ;  /* 0x0000007b0a0a7220 */ /* 0x000fc80000400000 */
[----:B------:R-:W-:-:S05]  /*5670*/  FFMA R10, R27, R122, R10 ;  /* 0x0000007a1b0a7223 */ /* 0x000fca000000000a */
[----:B------:R-:W-:-:S05]  /*5680*/  F2FP.BF16.F32.PACK_AB R10, RZ, R10 ;  /* 0x0000000aff0a723e */ /* 0x000fca00000010ff */
[----:B------:R0:W-:Y:S01]  /*5690*/  @P2 STG.E.U16 desc[UR36][R4.64+0x2], R10 ;  /* 0x0000020a04002986 */ /* 0x0001e2000c101524 */
[----:B------:R-:W-:Y:S05]  /*56a0*/  @!P3 BRA `(.L_x_135) ;  /* 0x000000000004b947 */ /* 0x000fea0003800000 */
[----:B------:R0:W5:Y:S02]  /*56b0*/  LDG.E.LTC128B.U16 R149, desc[UR36][R8.64+0x10] ;  /* 0x0000102408957981 */ /* 0x000164000c1e1520 */
.L_x_135:
[----:B------:R-:W-:Y:S05]  /*56c0*/  BSYNC B1 ;  /* 0x0000000000017941 */ /* 0x000fea0003800000 */
.L_x_134:
[----:B0----5:R-:W-:Y:S01]  /*56d0*/  IMAD.U32 R10, R149, 0x10000, RZ ;  /* 0x00010000950a7824 */ /* 0x021fe200078e00ff */
[----:B------:R-:W-:Y:S01]  /*56e0*/  ISETP.GT.AND P2, PT, R3, 0x9, P0 ;  /* 0x000000090300780c */ /* 0x000fe20000744270 */
[----:B------:R-:W-:Y:S02]  /*56f0*/  BSSY B1, `(.L_x_136) ;  /* 0x000000a000017945 */ /* 0x000fe40003800000 */
[----:B------:R-:W-:Y:S01]  /*5700*/  FMUL R11, R10, R123 ;  /* 0x0000007b0a0b7220 */ /* 0x000fe20000400000 */
[----:B------:R-:W-:-:S03]  /*5710*/  @P3 IMAD.MOV.U32 R10, RZ, RZ, R74 ;  /* 0x000000ffff0a3224 */ /* 0x000fc600078e004a */
[----:B------:R-:W-:-:S05]  /*5720*/  FFMA R11, R28, R122, R11 ;  /* 0x0000007a1c0b7223 */ /* 0x000fca000000000b */
[----:B------:R-:W-:-:S04]  /*5730*/  F2FP.BF16.F32.PACK_AB R11, RZ, R11 ;  /* 0x0000000bff0b723e */ /* 0x000fc800000010ff */
[----:B------:R-:W-:Y:S01]  /*5740*/  PRMT R12, R11, 0x7610, R12 ;  /* 0x000076100b0c7816 */ /* 0x000fe2000000000c */
[----:B------:R-:W-:-:S05]  /*5750*/  @P3 IMAD.MOV.U32 R11, RZ, RZ, R75 ;  /* 0x000000ffff0b3224 */ /* 0x000fca00078e004b */
[----:B------:R0:W-:Y:S01]  /*5760*/  @P3 STG.E.U16 desc[UR36][R10.64+0x10], R12 ;  /* 0x0000100c0a003986 */ /* 0x0001e2000c101524 */
[----:B------:R-:W-:Y:S05]  /*5770*/  @!P2 BRA `(.L_x_137) ;  /* 0x000000000004a947 */ /* 0x000fea0003800000 */
[----:B------:R0:W5:Y:S02]  /*5780*/  LDG.E.LTC128B.U16 R149, desc[UR36][R8.64+0x12] ;  /* 0x0000122408957981 */ /* 0x000164000c1e1520 */
.L_x_137:
[----:B------:R-:W-:Y:S05]  /*5790*/  BSYNC B1 ;  /* 0x0000000000017941 */ /* 0x000fea0003800000 */
.L_x_136:
[----:B0----5:R-:W-:Y:S01]  /*57a0*/  SHF.L.U32 R10, R149, 0x10, RZ ;  /* 0x00000010950a7819 */ /* 0x021fe200000006ff */
        /* <DEDUP_REMOVED lines=11> */
.L_x_139:
[----:B------:R-:W-:Y:S05]  /*5860*/  BSYNC B1 ;  /* 0x0000000000017941 */ /* 0x000fea0003800000 */
.L_x_138:
        /* <DEDUP_REMOVED lines=9> */
.L_x_141:
[----:B------:R-:W-:Y:S05]  /*5900*/  BSYNC B1 ;  /* 0x0000000000017941 */ /* 0x000fea0003800000 */
.L_x_140:
[----:B-----5:R-:W-:Y:S01]  /*5910*/  IMAD.U32 R10, R149, 0x10000, RZ ;  /* 0x00010000950a7824 */ /* 0x020fe200078e00ff */
        /* <DEDUP_REMOVED lines=8> */
.L_x_143:
[----:B------:R-:W-:Y:S05]  /*59a0*/  BSYNC B1 ;  /* 0x0000000000017941 */ /* 0x000fea0003800000 */
.L_x_142:
        /* <DEDUP_REMOVED lines=12> */
.L_x_145:
[----:B------:R-:W-:Y:S05]  /*5a70*/  BSYNC B1 ;  /* 0x0000000000017941 */ /* 0x000fea0003800000 */
.L_x_144:
[----:B0----5:R-:W-:Y:S01]  /*5a80*/  IMAD.U32 R10, R149, 0x10000, RZ ;  /* 0x00010000950a7824 */ /* 0x021fe200078e00ff */
        /* <DEDUP_REMOVED lines=11> */
.L_x_147:
[----:B------:R-:W-:Y:S05]  /*5b40*/  BSYNC B1 ;  /* 0x0000000000017941 */ /* 0x000fea0003800000 */
.L_x_146:
        /* <DEDUP_REMOVED lines=9> */
.L_x_149:
[----:B------:R-:W-:Y:S05]  /*5be0*/  BSYNC B1 ;  /* 0x0000000000017941 */ /* 0x000fea0003800000 */
.L_x_148:
        /* <DEDUP_REMOVED lines=9> */
.L_x_151:
[----:B------:R-:W-:Y:S05]  /*5c80*/  BSYNC B1 ;  /* 0x0000000000017941 */ /* 0x000fea0003800000 */
.L_x_150:
[----:B0----5:R-:W-:Y:S01]  /*5c90*/  SHF.L.U32 R10, R149, 0x10, RZ ;  /* 0x00000010950a7819 */ /* 0x021fe200000006ff */
[----:B------:R-:W-:Y:S01]  /*5ca0*/  BSSY B1, `(.L_x_152) ;  /* 0x000000b000017945 */ /* 0x000fe20003800000 */
[----:B------:R-:W-:-:S03]  /*5cb0*/  ISETP.GT.AND P2, PT, R3, 0x19, P0 ;  /* 0x000000190300780c */ /* 0x000fc60000744270 */
        /* <DEDUP_REMOVED lines=9> */
.L_x_153:
[----:B------:R-:W-:Y:S05]  /*5d50*/  BSYNC B1 ;  /* 0x0000000000017941 */ /* 0x000fea0003800000 */
.L_x_152:
        /* <DEDUP_REMOVED lines=12> */
.L_x_155:
[----:B------:R-:W-:Y:S05]  /*5e20*/  BSYNC B1 ;  /* 0x0000000000017941 */ /* 0x000fea0003800000 */
.L_x_154:
        /* <DEDUP_REMOVED lines=9> */
.L_x_157:
[----:B------:R-:W-:Y:S05]  /*5ec0*/  BSYNC B1 ;  /* 0x0000000000017941 */ /* 0x000fea0003800000 */
.L_x_156:
        /* <DEDUP_REMOVED lines=9> */
.L_x_159:
[----:B------:R-:W-:Y:S05]  /*5f60*/  BSYNC B1 ;  /* 0x0000000000017941 */ /* 0x000fea0003800000 */
.L_x_158:
        /* <DEDUP_REMOVED lines=12> */
.L_x_161:
[----:B------:R-:W-:Y:S05]  /*6030*/  BSYNC B1 ;  /* 0x0000000000017941 */ /* 0x000fea0003800000 */
.L_x_160:
[----:B0----5:R-:W-:Y:S01]  /*6040*/  IMAD.U32 R10, R149, 0x10000, RZ ;  /* 0x00010000950a7824 */ /* 0x021fe200078e00ff */
        /* <DEDUP_REMOVED lines=11> */
.L_x_163:
[----:B------:R-:W-:Y:S05]  /*6100*/  BSYNC B1 ;  /* 0x0000000000017941 */ /* 0x000fea0003800000 */
.L_x_162:
        /* <DEDUP_REMOVED lines=9> */
.L_x_165:
[----:B------:R-:W-:Y:S05]  /*61a0*/  BSYNC B1 ;  /* 0x0000000000017941 */ /* 0x000fea0003800000 */
.L_x_164:
        /* <DEDUP_REMOVED lines=9> */
.L_x_167:
[----:B------:R-:W-:Y:S05]  /*6240*/  BSYNC B1 ;  /* 0x0000000000017941 */ /* 0x000fea0003800000 */
.L_x_166:
        /* <DEDUP_REMOVED lines=12> */
.L_x_169:
[----:B------:R-:W-:Y:S05]  /*6310*/  BSYNC B1 ;  /* 0x0000000000017941 */ /* 0x000fea0003800000 */
.L_x_168:
        /* <DEDUP_REMOVED lines=12> */
.L_x_171:
[----:B------:R-:W-:Y:S05]  /*63e0*/  BSYNC B1 ;  /* 0x0000000000017941 */ /* 0x000fea0003800000 */
.L_x_170:
        /* <DEDUP_REMOVED lines=9> */
.L_x_173:
[----:B------:R-:W-:Y:S05]  /*6480*/  BSYNC B1 ;  /* 0x0000000000017941 */ /* 0x000fea0003800000 */
.L_x_172:
        /* <DEDUP_REMOVED lines=9> */
.L_x_175:
[----:B------:R-:W-:Y:S05]  /*6520*/  BSYNC B1 ;  /* 0x0000000000017941 */ /* 0x000fea0003800000 */
.L_x_174:
[----:B0----5:R-:W-:Y:S01]  /*6530*/  IMAD.U32 R10, R149, 0x10000, RZ ;  /* 0x00010000950a7824 */ /* 0x021fe200078e00ff */
[----:B------:R-:W-:Y:S01]  /*6540*/  ISETP.GT.AND P2, PT, R3, 0x31, P0 ;  /* 0x000000310300780c */ /* 0x000fe20000744270 */
[----:B------:R-:W-:Y:S02]  /*6550*/  BSSY B1, `(.L_x_176) ;  /* 0x000000a000017945 */ /* 0x000fe40003800000 */
[----:B------:R-:W-:Y:S01]  /*6560*/  FMUL R11, R10, R123 ;  /* 0x0000007b0a0b7220 */ /* 0x000fe20000400000 */
[----:B------:R-:W-:-:S03]  /*6570*/  @P3 IMAD.MOV.U32 R10, RZ, RZ, R74 ;  /* 0x000000ffff0a3224 */ /* 0x000fc600078e004a */
[----:B------:R-:W-:-:S05]  /*6580*/  FFMA R11, R48, R122, R11 ;  /* 0x0000007a300b7223 */ /* 0x000fca000000000b */
[----:B------:R-:W-:-:S04]  /*6590*/  F2FP.BF16.F32.PACK_AB R11, RZ, R11 ;  /* 0x0000000bff0b723e */ /* 0x000fc800000010ff */
[----:B------:R-:W-:Y:S02]  /*65a0*/  PRMT R12, R11, 0x7610, R12 ;  /* 0x000076100b0c7816 */ /* 0x000fe4000000000c */
[----:B------:R-:W-:-:S05]  /*65b0*/  @P3 MOV R11, R75 ;  /* 0x0000004b000b3202 */ /* 0x000fca0000000f00 */
[----:B------:R0:W-:Y:S01]  /*65c0*/  @P3 STG.E.U16 desc[UR36][R10.64+0x60], R12 ;  /* 0x0000600c0a003986 */ /* 0x0001e2000c101524 */
[----:B------:R-:W-:Y:S05]  /*65d0*/  @!P2 BRA `(.L_x_177) ;  /* 0x000000000004a947 */ /* 0x000fea0003800000 */
[----:B------:R0:W5:Y:S02]  /*65e0*/  LDG.E.LTC128B.U16 R149, desc[UR36][R8.64+0x62] ;  /* 0x0000622408957981 */ /* 0x000164000c1e1520 */
.L_x_177:
[----:B------:R-:W-:Y:S05]  /*65f0*/  BSYNC B1 ;  /* 0x0000000000017941 */ /* 0x000fea0003800000 */
.L_x_176:
        /* <DEDUP_REMOVED lines=12> */
.L_x_179:
[----:B------:R-:W-:Y:S05]  /*66c0*/  BSYNC B1 ;  /* 0x0000000000017941 */ /* 0x000fea0003800000 */
.L_x_178:
        /* <DEDUP_REMOVED lines=9> */
.L_x_181:
[----:B------:R-:W-:Y:S05]  /*6760*/  BSYNC B1 ;  /* 0x0000000000017941 */ /* 0x000fea0003800000 */
.L_x_180:
        /* <DEDUP_REMOVED lines=9> */
.L_x_183:
[----:B------:R-:W-:Y:S05]  /*6800*/  BSYNC B1 ;  /* 0x0000000000017941 */ /* 0x000fea0003800000 */
.L_x_182:
        /* <DEDUP_REMOVED lines=12> */
.L_x_185:
[----:B------:R-:W-:Y:S05]  /*68d0*/  BSYNC B1 ;  /* 0x0000000000017941 */ /* 0x000fea0003800000 */
.L_x_184:
        /* <DEDUP_REMOVED lines=12> */
.L_x_187:
[----:B------:R-:W-:Y:S05]  /*69a0*/  BSYNC B1 ;  /* 0x0000000000017941 */ /* 0x000fea0003800000 */
.L_x_186:
        /* <DEDUP_REMOVED lines=9> */
.L_x_189:
[----:B------:R-:W-:Y:S05]  /*6a40*/  BSYNC B1 ;  /* 0x0000000000017941 */ /* 0x000fea0003800000 */
.L_x_188:
[----:B-----5:R-:W-:Y:S01]  /*6a50*/  SHF.L.U32 R10, R149, 0x10, RZ ;  /* 0x00000010950a7819 */ /* 0x020fe200000006ff */
[----:B------:R-:W-:Y:S01]  /*6a60*/  BSSY B1, `(.L_x_190) ;  /* 0x0000008000017945 */ /* 0x000fe20003800000 */
[----:B------:R-:W-:-:S03]  /*6a70*/  ISETP.GT.AND P3, PT, R3, 0x40, P0 ;  /* 0x000000400300780c */ /* 0x000fc60000764270 */
[----:B------:R-:W-:-:S04]  /*6a80*/  FMUL R10, R10, R123 ;  /* 0x0000007b0a0a7220 */ /* 0x000fc80000400000 */
[----:B------:R-:W-:-:S05]  /*6a90*/  FFMA R10, R55, R122, R10 ;  /* 0x0000007a370a7223 */ /* 0x000fca000000000a */
[----:B------:R-:W-:-:S05]  /*6aa0*/  F2FP.BF16.F32.PACK_AB R10, RZ, R10 ;  /* 0x0000000aff0a723e */ /* 0x000fca00000010ff */
[----:B------:R0:W-:Y:S01]  /*6ab0*/  @P2 STG.E.U16 desc[UR36][R4.64+0x72], R10 ;  /* 0x0000720a04002986 */ /* 0x0001e2000c101524 */
[----:B------:R-:W-:Y:S05]  /*6ac0*/  @!P3 BRA `(.L_x_191) ;  /* 0x000000000004b947 */ /* 0x000fea0003800000 */
[----:B------:R0:W5:Y:S02]  /*6ad0*/  LDG.E.LTC128B.U16 R149, desc[UR36][R8.64+0x80] ;  /* 0x0000802408957981 */ /* 0x000164000c1e1520 */
.L_x_191:
[----:B------:R-:W-:Y:S05]  /*6ae0*/  BSYNC B1 ;  /* 0x0000000000017941 */ /* 0x000fea0003800000 */
.L_x_190:
        /* <DEDUP_REMOVED lines=12> */
.L_x_193:
[----:B------:R-:W-:Y:S05]  /*6bb0*/  BSYNC B1 ;  /* 0x0000000000017941 */ /* 0x000fea0003800000 */
.L_x_192:
        /* <DEDUP_REMOVED lines=12> */
.L_x_195:
[----:B------:R-:W-:Y:S05]  /*6c80*/  BSYNC B1 ;  /* 0x0000000000017941 */ /* 0x000fea0003800000 */
.L_x_194:
        /* <DEDUP_REMOVED lines=9> */
.L_x_197:
[----:B------:R-:W-:Y:S05]  /*6d20*/  BSYNC B1 ;  /* 0x0000000000017941 */ /* 0x000fea0003800000 */
.L_x_196:
        /* <DEDUP_REMOVED lines=9> */
.L_x_199:
[----:B------:R-:W-:Y:S05]  /*6dc0*/  BSYNC B1 ;  /* 0x0000000000017941 */ /* 0x000fea0003800000 */
.L_x_198:
        /* <DEDUP_REMOVED lines=12> */
.L_x_201:
[----:B------:R-:W-:Y:S05]  /*6e90*/  BSYNC B1 ;  /* 0x0000000000017941 */ /* 0x000fea0003800000 */
.L_x_200:
[----:B0----5:R-:W-:Y:S01]  /*6ea0*/  IMAD.U32 R10, R149, 0x10000, RZ ;  /* 0x00010000950a7824 */ /* 0x021fe200078e00ff */
        /* <DEDUP_REMOVED lines=11> */
.L_x_203:
[----:B------:R-:W-:Y:S05]  /*6f60*/  BSYNC B1 ;  /* 0x0000000000017941 */ /* 0x000fea0003800000 */
.L_x_202:
        /* <DEDUP_REMOVED lines=9> */
.L_x_205:
[----:B------:R-:W-:Y:S05]  /*7000*/  BSYNC B1 ;  /* 0x0000000000017941 */ /* 0x000fea0003800000 */
.L_x_204:
        /* <DEDUP_REMOVED lines=9> */
.L_x_207:
[----:B------:R-:W-:Y:S05]  /*70a0*/  BSYNC B1 ;  /* 0x0000000000017941 */ /* 0x000fea0003800000 */
.L_x_206:
        /* <DEDUP_REMOVED lines=12> */
.L_x_209:
[----:B------:R-:W-:Y:S05]  /*7170*/  BSYNC B1 ;  /* 0x0000000000017941 */ /* 0x000fea0003800000 */
.L_x_208:
        /* <DEDUP_REMOVED lines=12> */
.L_x_211:
[----:B------:R-:W-:Y:S05]  /*7240*/  BSYNC B1 ;  /* 0x0000000000017941 */ /* 0x000fea0003800000 */
.L_x_210:
        /* <DEDUP_REMOVED lines=9> */
.L_x_213:
[----:B------:R-:W-:Y:S05]  /*72e0*/  BSYNC B1 ;  /* 0x0000000000017941 */ /* 0x000fea0003800000 */
.L_x_212:
        /* <DEDUP_REMOVED lines=9> */
.L_x_215:
[----:B------:R-:W-:Y:S05]  /*7380*/  BSYNC B1 ;  /* 0x0000000000017941 */ /* 0x000fea0003800000 */
.L_x_214:
[----:B0----5:R-:W-:Y:S01]  /*7390*/  IMAD.U32 R10, R149, 0x10000, RZ ;  /* 0x00010000950a7824 */ /* 0x021fe200078e00ff */
[----:B------:R-:W-:Y:S01]  /*73a0*/  ISETP.GT.AND P0, PT, R3, 0x59, P0 ;  /* 0x000000590300780c */ /* 0x000fe20000704270 */
[----:B------:R-:W-:Y:S02]  /*73b0*/  BSSY B1, `(.L_x_216) ;  /* 0x000000a000017945 */ /* 0x000fe40003800000 */
[----:B------:R-:W-:Y:S01]  /*73c0*/  FMUL R11, R10, R123 ;  /* 0x0000007b0a0b7220 */ /* 0x000fe20000400000 */
[----:B------:R-:W-:-:S03]  /*73d0*/  @P3 MOV R10, R74 ;  /* 0x0000004a000a3202 */ /* 0x000fc60000000f00 */
[----:B------:R-:W-:-:S05]  /*73e0*/  FFMA R11, R68, R122, R11 ;  /* 0x0000007a440b7223 */ /* 0x000fca000000000b */
[----:B------:R-:W-:-:S04]  /*73f0*/  F2FP.BF16.F32.PACK_AB R11, RZ, R11 ;  /* 0x0000000bff0b723e */ /* 0x000fc800000010ff */
[----:B------:R-:W-:Y:S01]  /*7400*/  PRMT R12, R11, 0x7610, R12 ;  /* 0x000076100b0c7816 */ /* 0x000fe2000000000c */
[----:B------:R-:W-:-:S05]  /*7410*/  @P3 IMAD.MOV.U32 R11, RZ, RZ, R75 ;  /* 0x000000ffff0b3224 */ /* 0x000fca00078e004b */
[----:B------:R0:W-:Y:S01]  /*7420*/  @P3 STG.E.U16 desc[UR36][R10.64+0xb0], R12 ;  /* 0x0000b00c0a003986 */ /* 0x0001e2000c101524 */
[----:B------:R-:W-:Y:S05]  /*7430*/  @!P0 BRA `(.L_x_217) ;  /* 0x0000000000048947 */ /* 0x000fea0003800000 */
[----:B------:R0:W5:Y:S02]  /*7440*/  LDG.E.LTC128B.U16 R149, desc[UR36][R8.64+0xb2] ;  /* 0x0000b22408957981 */ /* 0x000164000c1e1520 */
.L_x_217:
[----:B------:R-:W-:Y:S05]  /*7450*/  BSYNC B1 ;  /* 0x0000000000017941 */ /* 0x000fea0003800000 */
.L_x_216:
        /* <DEDUP_REMOVED lines=9> */
.L_x_219:
[----:B------:R-:W-:Y:S05]  /*74f0*/  BSYNC B1 ;  /* 0x0000000000017941 */ /* 0x000fea0003800000 */
.L_x_218:
        /* <DEDUP_REMOVED lines=9> */
.L_x_221:
[----:B------:R-:W-:Y:S05]  /*7590*/  BSYNC B1 ;  /* 0x0000000000017941 */ /* 0x000fea0003800000 */
.L_x_220:
[----:B------:R-:W-:Y:S05]  /*75a0*/  @!P1 BRA `(.L_x_222) ;  /* 0x0000001800649947 */ /* 0x000fea0003800000 */
[----:B0----5:R-:W-:-:S04]  /*75b0*/  IMAD.U32 R6, R149, 0x10000, RZ ;  /* 0x0001000095067824 */ /* 0x021fc800078e00ff */
[----:B------:R-:W-:-:S04]  /*75c0*/  FMUL R6, R6, R123 ;  /* 0x0000007b06067220 */ /* 0x000fc80000400000 */
[----:B------:R-:W-:-:S05]  /*75d0*/  FFMA R6, R71, R122, R6 ;  /* 0x0000007a47067223 */ /* 0x000fca0000000006 */
[----:B------:R-:W-:-:S05]  /*75e0*/  F2FP.BF16.F32.PACK_AB R6, RZ, R6 ;  /* 0x00000006ff06723e */ /* 0x000fca00000010ff */
[----:B------:R0:W-:Y:S01]  /*75f0*/  STG.E.U16 desc[UR36][R4.64+0xb2], R6 ;  /* 0x0000b20604007986 */ /* 0x0001e2000c101524 */
[----:B------:R-:W-:Y:S05]  /*7600*/  BRA `(.L_x_222) ;  /* 0x00000018004c7947 */ /* 0x000fea0003800000 */
.L_x_33:
[----:B------:R-:W-:Y:S01]  /*7610*/  ISETP.GT.AND P4, PT, R3, 0x1, P3 ;  /* 0x000000010300780c */ /* 0x000fe20001f84270 */
[----:B------:R-:W-:Y:S01]  /*7620*/  ULDC.64 UR4, c[0x0][0x5c0] ;  /* 0x0001700000047ab9 */ /* 0x000fe20000000a00 */
[-C--:B------:R-:W-:Y:S01]  /*7630*/  FMUL R72, R72, R122.reuse ;  /* 0x0000007a48487220 */ /* 0x080fe20000400000 */
[-C--:B------:R-:W-:Y:S01]  /*7640*/  FMUL R73, R73, R122.reuse ;  /* 0x0000007a49497220 */ /* 0x080fe20000400000 */
[----:B------:R-:W-:Y:S01]  /*7650*/  LEA R4, P1, R144, UR4, 0x1 ;  /* 0x0000000490047c11 */ /* 0x000fe2000f8208ff */
[----:B------:R-:W-:Y:S01]  /*7660*/  IMAD.SHL.U32 R9, R124, 0x2, RZ ;  /* 0x000000027c097824 */ /* 0x000fe200078e00ff */
[----:B------:R-:W-:Y:S01]  /*7670*/  ISETP.GT.AND P2, PT, R138, 0x8, PT ;  /* 0x000000088a00780c */ /* 0x000fe20003f44270 */
[----:B------:R-:W-:Y:S01]  /*7680*/  FMUL R74, R74, R122 ;  /* 0x0000007a4a4a7220 */ /* 0x000fe20000400000 */
[----:B------:R-:W-:Y:S01]  /*7690*/  F2FP.BF16.F32.PACK_AB R72, RZ, R72 ;  /* 0x00000048ff48723e */ /* 0x000fe200000010ff */
[-C--:B------:R-:W-:Y:S01]  /*76a0*/  FMUL R75, R75, R122.reuse ;  /* 0x0000007a4b4b7220 */ /* 0x080fe20000400000 */
[----:B------:R-:W-:Y:S01]  /*76b0*/  LEA.HI.X R5, R144, UR5, R147, 0x1, P1 ;  /* 0x0000000590057c11 */ /* 0x000fe200088f0c93 */
[-C--:B------:R-:W-:Y:S01]  /*76c0*/  FMUL R76, R76, R122.reuse ;  /* 0x0000007a4c4c7220 */ /* 0x080fe20000400000 */
[----:B------:R-:W-:Y:S01]  /*76d0*/  F2FP.BF16.F32.PACK_AB R73, RZ, R73 ;  /* 0x00000049ff49723e */ /* 0x000fe200000010ff */
[-C--:B------:R-:W-:Y:S01]  /*76e0*/  FMUL R77, R77, R122.reuse ;  /* 0x0000007a4d4d7220 */ /* 0x080fe20000400000 */
[----:B------:R-:W-:Y:S01]  /*76f0*/  ISETP.GT.AND P1, PT, R3, RZ, P2 ;  /* 0x000000ff0300720c */ /* 0x000fe20001724270 */
[----:B------:R-:W-:Y:S01]  /*7700*/  @P0 STG.E.U16 desc[UR36][R4.64], R72 ;  /* 0x0000004804000986 */ /* 0x000fe2000c101524 */
[----:B------:R-:W-:Y:S01]  /*7710*/  SHF.L.U64.HI R7, R124, 0x1, R127 ;  /* 0x000000017c077819 */ /* 0x000fe2000001027f */
[----:B------:R-:W-:Y:S01]  /*7720*/  FMUL R78, R78, R122 ;  /* 0x0000007a4e4e7220 */ /* 0x000fe20000400000 */
[----:B------:R-:W-:Y:S01]  /*7730*/  IADD3 R10, P0, R9, R4, RZ ;  /* 0x00000004090a7210 */ /* 0x000fe20007f1e0ff */
[----:B------:R-:W-:Y:S01]  /*7740*/  @P4 STG.E.U16 desc[UR36][R4.64+0x2], R73 ;  /* 0x0000024904004986 */ /* 0x000fe2000c101524 */
[----:B------:R-:W-:Y:S01]  /*7750*/  ISETP.GT.AND P4, PT, R3, 0x1, P2 ;  /* 0x000000010300780c */ /* 0x000fe20001784270 */
[----:B------:R-:W-:Y:S01]  /*7760*/  FMUL R79, R79, R122 ;  /* 0x0000007a4f4f7220 */ /* 0x000fe20000400000 */
[----:B------:R-:W-:Y:S01]  /*7770*/  F2FP.BF16.F32.PACK_AB R74, RZ, R74 ;  /* 0x0000004aff4a723e */ /* 0x000fe200000010ff */
[--C-:B------:R-:W-:Y:S01]  /*7780*/  IMAD.X R11, R7, 0x1, R5.reuse, P0 ;  /* 0x00000001070b7824 */ /* 0x100fe200000e0605 */
[----:B------:R-:W-:Y:S01]  /*7790*/  F2FP.BF16.F32.PACK_AB R75, RZ, R75 ;  /* 0x0000004bff4b723e */ /* 0x000fe200000010ff */
[-C--:B------:R-:W-:Y:S01]  /*77a0*/  FMUL R80, R80, R122.reuse ;  /* 0x0000007a50507220 */ /* 0x080fe20000400000 */
[----:B------:R-:W-:Y:S01]  /*77b0*/  ISETP.GT.AND P5, PT, R3, 0x8, P3 ;  /* 0x000000080300780c */ /* 0x000fe20001fa4270 */
[-C--:B------:R-:W-:Y:S01]  /*77c0*/  FMUL R81, R81, R122.reuse ;  /* 0x0000007a51517220 */ /* 0x080fe20000400000 */
[C---:B------:R-:W-:Y:S01]  /*77d0*/  ISETP.GT.AND P0, PT, R3.reuse, 0x9, P3 ;  /* 0x000000090300780c */ /* 0x040fe20001f04270 */
[----:B------:R-:W-:Y:S01]  /*77e0*/  @P1 STG.E.U16 desc[UR36][R10.64], R74 ;  /* 0x0000004a0a001986 */ /* 0x000fe2000c101524 */
[C---:B------:R-:W-:Y:S01]  /*77f0*/  ISETP.GT.AND P1, PT, R3.reuse, 0x8, P2 ;  /* 0x000000080300780c */ /* 0x040fe20001724270 */
[----:B------:R-:W-:Y:S01]  /*7800*/  FMUL R82, R82, R122 ;  /* 0x0000007a52527220 */ /* 0x000fe20000400000 */
[----:B------:R-:W-:Y:S01]  /*7810*/  F2FP.BF16.F32.PACK_AB R76, RZ, R76 ;  /* 0x0000004cff4c723e */ /* 0x000fe200000010ff */
[----:B------:R-:W-:Y:S01]  /*7820*/  @P4 STG.E.U16 desc[UR36][R10.64+0x2], R75 ;  /* 0x0000024b0a004986 */ /* 0x000fe2000c101524 */
[----:B------:R-:W-:Y:S01]  /*7830*/  ISETP.GT.AND P4, PT, R3, 0x9, P2 ;  /* 0x000000090300780c */ /* 0x000fe20001784270 */
[-C--:B------:R-:W-:Y:S01]  /*7840*/  FMUL R83, R83, R122.reuse ;  /* 0x0000007a53537220 */ /* 0x080fe20000400000 */
[----:B------:R-:W-:Y:S01]  /*7850*/  F2FP.BF16.F32.PACK_AB R77, RZ, R77 ;  /* 0x0000004dff4d723e */ /* 0x000fe200000010ff */
[----:B------:R-:W-:Y:S01]  /*7860*/  FMUL R84, R84, R122 ;  /* 0x0000007a54547220 */ /* 0x000fe20000400000 */
[----:B------:R-:W-:Y:S01]  /*7870*/  F2FP.BF16.F32.PACK_AB R78, RZ, R78 ;  /* 0x0000004eff4e723e */ /* 0x000fe200000010ff */
[----:B------:R-:W-:Y:S01]  /*7880*/  @P5 STG.E.U16 desc[UR36][R4.64+0x10], R76 ;  /* 0x0000104c04005986 */ /* 0x000fe2000c101524 */
[----:B------:R-:W-:Y:S01]  /*7890*/  F2FP.BF16.F32.PACK_AB R79, RZ, R79 ;  /* 0x0000004fff4f723e */ /* 0x000fe200000010ff */
        /* <DEDUP_REMOVED lines=10> */
[----:B------:R-:W-:Y:S01]  /*7940*/  @P4 STG.E.U16 desc[UR36][R10.64+0x12], R79 ;  /* 0x0000124f0a004986 */ /* 0x000fe2000c101524 */
[----:B------:R-:W-:Y:S01]  /*7950*/  ISETP.GT.AND P4, PT, R3, 0x11, P2 ;  /* 0x000000110300780c */ /* 0x000fe20001784270 */
        /* <DEDUP_REMOVED lines=119> */
[----:B------:R-:W-:Y:S01]  /*80d0*/  ISETP.GT.AND P0, PT, R3, 0x51, P3 ;  /* 0x000000510300780c */ /* 0x000fe20001f04270 */
[----:B------:R-:W-:Y:S01]  /*80e0*/  FMUL R118, R118, R122 ;  /* 0x0000007a76767220 */ /* 0x000fe20000400000 */
[----:B------:R-:W-:Y:S01]  /*80f0*/  F2FP.BF16.F32.PACK_AB R112, RZ, R112 ;  /* 0x00000070ff70723e */ /* 0x000fe200000010ff */
[----:B------:R-:W-:Y:S01]  /*8100*/  @P1 STG.E.U16 desc[UR36][R10.64+0x90], R110 ;  /* 0x0000906e0a001986 */ /* 0x000fe2000c101524 */
[----:B------:R-:W-:Y:S01]  /*8110*/  F2FP.BF16.F32.PACK_AB R113, RZ, R113 ;  /* 0x00000071ff71723e */ /* 0x000fe200000010ff */
[----:B------:R-:W-:Y:S01]  /*8120*/  FMUL R119, R119, R122 ;  /* 0x0000007a77777220 */ /* 0x000fe20000400000 */
[----:B------:R-:W-:Y:S01]  /*8130*/  F2FP.BF16.F32.PACK_AB R114, RZ, R114 ;  /* 0x00000072ff72723e */ /* 0x000fe200000010ff */
[----:B------:R-:W-:Y:S01]  /*8140*/  @P4 STG.E.U16 desc[UR36][R10.64+0x92], R111 ;  /* 0x0000926f0a004986 */ /* 0x000fe2000c101524 */
[C---:B------:R-:W-:Y:S01]  /*8150*/  ISETP.GT.AND P4, PT, R3.reuse, 0x50, P2 ;  /* 0x000000500300780c */ /* 0x040fe20001784270 */
        /* <DEDUP_REMOVED lines=9> */
[----:B------:R-:W-:Y:S01]  /*81f0*/  ISETP.GT.AND P1, PT, R138, 0x80, PT ;  /* 0x000000808a00780c */ /* 0x000fe20003f24270 */
[----:B------:R-:W-:Y:S01]  /*8200*/  FMUL R27, R27, R122 ;  /* 0x0000007a1b1b7220 */ /* 0x000fe20000400000 */
[----:B------:R-:W-:Y:S01]  /*8210*/  F2FP.BF16.F32.PACK_AB R118, RZ, R118 ;  /* 0x00000076ff76723e */ /* 0x000fe200000010ff */
[----:B------:R-:W-:Y:S01]  /*8220*/  @P4 STG.E.U16 desc[UR36][R10.64+0xa0], R114 ;  /* 0x0000a0720a004986 */ /* 0x000fe2000c101524 */
[C---:B------:R-:W-:Y:S01]  /*8230*/  ISETP.GT.AND P4, PT, R3.reuse, 0x58, P3 ;  /* 0x000000580300780c */ /* 0x040fe20001f84270 */
[-C--:B------:R-:W-:Y:S01]  /*8240*/  FMUL R28, R28, R122.reuse ;  /* 0x0000007a1c1c7220 */ /* 0x080fe20000400000 */
[C---:B------:R-:W-:Y:S01]  /*8250*/  ISETP.GT.AND P3, PT, R3.reuse, 0x59, P3 ;  /* 0x000000590300780c */ /* 0x040fe20001f64270 */
[----:B------:R-:W-:Y:S01]  /*8260*/  @P5 STG.E.U16 desc[UR36][R10.64+0xa2], R115 ;  /* 0x0000a2730a005986 */ /* 0x000fe2000c101524 */
[----:B------:R-:W-:Y:S01]  /*8270*/  ISETP.GT.AND P5, PT, R3, 0x58, P2 ;  /* 0x000000580300780c */ /* 0x000fe200017a4270 */
[-C--:B------:R-:W-:Y:S01]  /*8280*/  FMUL R29, R29, R122.reuse ;  /* 0x0000007a1d1d7220 */ /* 0x080fe20000400000 */
[----:B------:R-:W-:Y:S01]  /*8290*/  ISETP.GT.AND P2, PT, R3, 0x59, P2 ;  /* 0x000000590300780c */ /* 0x000fe20001744270 */
[-C--:B------:R-:W-:Y:S01]  /*82a0*/  FMUL R30, R30, R122.reuse ;  /* 0x0000007a1e1e7220 */ /* 0x080fe20000400000 */
[----:B------:R-:W-:Y:S01]  /*82b0*/  F2FP.BF16.F32.PACK_AB R119, RZ, R119 ;  /* 0x00000077ff77723e */ /* 0x000fe200000010ff */
[----:B------:R-:W-:Y:S01]  /*82c0*/  FMUL R31, R31, R122 ;  /* 0x0000007a1f1f7220 */ /* 0x000fe20000400000 */
[----:B------:R-:W-:Y:S01]  /*82d0*/  F2FP.BF16.F32.PACK_AB R24, RZ, R24 ;  /* 0x00000018ff18723e */ /* 0x000fe200000010ff */
[----:B------:R-:W-:Y:S01]  /*82e0*/  FMUL R32, R32, R122 ;  /* 0x0000007a20207220 */ /* 0x000fe20000400000 */
[----:B------:R-:W-:Y:S01]  /*82f0*/  F2FP.BF16.F32.PACK_AB R25, RZ, R25 ;  /* 0x00000019ff19723e */ /* 0x000fe200000010ff */
[--C-:B------:R-:W-:Y:S01]  /*8300*/  @P4 IMAD.MOV.U32 R12, RZ, RZ, R4.reuse ;  /* 0x000000ffff0c4224 */ /* 0x100fe200078e0004 */
[----:B------:R-:W-:Y:S01]  /*8310*/  ISETP.GT.AND P0, PT, R138, 0x88, PT ;  /* 0x000000888a00780c */ /* 0x000fe20003f04270 */
[--C-:B------:R-:W-:Y:S01]  /*8320*/  @P4 IMAD.MOV.U32 R13, RZ, RZ, R5.reuse ;  /* 0x000000ffff0d4224 */ /* 0x100fe200078e0005 */
[----:B------:R-:W-:Y:S01]  /*8330*/  F2FP.BF16.F32.PACK_AB R26, RZ, R26 ;  /* 0x0000001aff1a723e */ /* 0x000fe200000010ff */
[-C--:B------:R-:W-:Y:S01]  /*8340*/  FMUL R33, R33, R122.reuse ;  /* 0x0000007a21217220 */ /* 0x080fe20000400000 */
[----:B------:R-:W-:Y:S01]  /*8350*/  F2FP.BF16.F32.PACK_AB R27, RZ, R27 ;  /* 0x0000001bff1b723e */ /* 0x000fe200000010ff */
[-C--:B------:R-:W-:Y:S01]  /*8360*/  FMUL R34, R34, R122.reuse ;  /* 0x0000007a22227220 */ /* 0x080fe20000400000 */
[----:B------:R0:W-:Y:S01]  /*8370*/  @P4 STG.E.U16 desc[UR36][R12.64+0xb0], R116 ;  /* 0x0000b0740c004986 */ /* 0x0001e2000c101524 */
[----:B------:R-:W-:Y:S01]  /*8380*/  ISETP.GT.AND P4, PT, R3, RZ, P1 ;  /* 0x000000ff0300720c */ /* 0x000fe20000f84270 */
[----:B------:R-:W-:Y:S01]  /*8390*/  FMUL R35, R35, R122 ;  /* 0x0000007a23237220 */ /* 0x000fe20000400000 */
[----:B------:R-:W-:Y:S01]  /*83a0*/  F2FP.BF16.F32.PACK_AB R28, RZ, R28 ;  /* 0x0000001cff1c723e */ /* 0x000fe200000010ff */
[-C--:B------:R-:W-:Y:S01]  /*83b0*/  FMUL R36, R36, R122.reuse ;  /* 0x0000007a24247220 */ /* 0x080fe20000400000 */
[----:B------:R-:W-:Y:S01]  /*83c0*/  F2FP.BF16.F32.PACK_AB R29, RZ, R29 ;  /* 0x0000001dff1d723e */ /* 0x000fe200000010ff */
[----:B------:R-:W-:Y:S01]  /*83d0*/  FMUL R37, R37, R122 ;  /* 0x0000007a25257220 */ /* 0x000fe20000400000 */
[----:B------:R-:W-:Y:S01]  /*83e0*/  F2FP.BF16.F32.PACK_AB R30, RZ, R30 ;  /* 0x0000001eff1e723e */ /* 0x000fe200000010ff */
[-C--:B------:R-:W-:Y:S01]  /*83f0*/  FMUL R38, R38, R122.reuse ;  /* 0x0000007a26267220 */ /* 0x080fe20000400000 */
[----:B------:R-:W-:Y:S01]  /*8400*/  F2FP.BF16.F32.PACK_AB R31, RZ, R31 ;  /* 0x0000001fff1f723e */ /* 0x000fe200000010ff */
[----:B------:R-:W-:Y:S01]  /*8410*/  FMUL R39, R39, R122 ;  /* 0x0000007a27277220 */ /* 0x000fe20000400000 */
[----:B------:R-:W-:Y:S01]  /*8420*/  F2FP.BF16.F32.PACK_AB R32, RZ, R32 ;  /* 0x00000020ff20723e */ /* 0x000fe200000010ff */
[----:B0-----:R-:W-:Y:S01]  /*8430*/  @P3 IMAD.MOV.U32 R12, RZ, RZ, R4 ;  /* 0x000000ffff0c3224 */ /* 0x001fe200078e0004 */
[----:B------:R-:W-:Y:S01]  /*8440*/  F2FP.BF16.F32.PACK_AB R33, RZ, R33 ;  /* 0x00000021ff21723e */ /* 0x000fe200000010ff */
[----:B------:R-:W-:Y:S01]  /*8450*/  @P3 IMAD.MOV.U32 R13, RZ, RZ, R5 ;  /* 0x000000ffff0d3224 */ /* 0x000fe200078e0005 */
[----:B------:R-:W-:Y:S01]  /*8460*/  F2FP.BF16.F32.PACK_AB R34, RZ, R34 ;  /* 0x00000022ff22723e */ /* 0x000fe200000010ff */
[-C--:B------:R-:W-:Y:S01]  /*8470*/  FMUL R40, R40, R122.reuse ;  /* 0x0000007a28287220 */ /* 0x080fe20000400000 */
[----:B------:R-:W-:Y:S01]  /*8480*/  F2FP.BF16.F32.PACK_AB R35, RZ, R35 ;  /* 0x00000023ff23723e */ /* 0x000fe200000010ff */
[-C--:B------:R-:W-:Y:S01]  /*8490*/  FMUL R41, R41, R122.reuse ;  /* 0x0000007a29297220 */ /* 0x080fe20000400000 */
[----:B------:R-:W-:Y:S01]  /*84a0*/  @P3 STG.E.U16 desc[UR36][R12.64+0xb2], R117 ;  /* 0x0000b2750c003986 */ /* 0x000fe2000c101524 */
[----:B------:R-:W-:Y:S01]  /*84b0*/  ISETP.GT.AND P3, PT, R3, 0x1, P1 ;  /* 0x000000010300780c */ /* 0x000fe20000f64270 */
[----:B------:R-:W-:Y:S01]  /*84c0*/  FMUL R42, R42, R122 ;  /* 0x0000007a2a2a7220 */ /* 0x000fe20000400000 */
[----:B------:R-:W-:Y:S01]  /*84d0*/  F2FP.BF16.F32.PACK_AB R36, RZ, R36 ;  /* 0x00000024ff24723e */ /* 0x000fe200000010ff */
[----:B------:R-:W-:Y:S01]  /*84e0*/  @P5 STG.E.U16 desc[UR36][R10.64+0xb0], R118 ;  /* 0x0000b0760a005986 */ /* 0x000fe2000c101524 */
[----:B------:R-:W-:Y:S01]  /*84f0*/  LEA R4, P5, R125, R4, 0x1 ;  /* 0x000000047d047211 */ /* 0x000fe200078a08ff */
[-C--:B------:R-:W-:Y:S01]  /*8500*/  FMUL R43, R43, R122.reuse ;  /* 0x0000007a2b2b7220 */ /* 0x080fe20000400000 */
[----:B------:R-:W-:Y:S01]  /*8510*/  F2FP.BF16.F32.PACK_AB R37, RZ, R37 ;  /* 0x00000025ff25723e */ /* 0x000fe200000010ff */
[----:B------:R-:W-:Y:S01]  /*8520*/  @P2 STG.E.U16 desc[UR36][R10.64+0xb2], R119 ;  /* 0x0000b2770a002986 */ /* 0x000fe2000c101524 */
[----:B------:R-:W-:Y:S01]  /*8530*/  LEA.HI.X R5, R125, R5, R126, 0x1, P5 ;  /* 0x000000057d057211 */ /* 0x000fe200028f0c7e */
[-C--:B------:R-:W-:Y:S01]  /*8540*/  FMUL R44, R44, R122.reuse ;  /* 0x0000007a2c2c7220 */ /* 0x080fe20000400000 */
[----:B------:R-:W-:Y:S01]  /*8550*/  ISETP.GT.AND P2, PT, R3, RZ, P0 ;  /* 0x000000ff0300720c */ /* 0x000fe20000744270 */
[-C--:B------:R-:W-:Y:S01]  /*8560*/  FMUL R45, R45, R122.reuse ;  /* 0x0000007a2d2d7220 */ /* 0x080fe20000400000 */
[C---:B------:R-:W-:Y:S01]  /*8570*/  ISETP.GT.AND P5, PT, R3.reuse, 0x1, P0 ;  /* 0x000000010300780c */ /* 0x040fe200007a4270 */
[----:B------:R-:W-:Y:S01]  /*8580*/  @P4 STG.E.U16 desc[UR36][R4.64], R24 ;  /* 0x0000001804004986 */ /* 0x000fe2000c101524 */
[----:B------:R-:W-:Y:S01]  /*8590*/  ISETP.GT.AND P4, PT, R3, 0x8, P1 ;  /* 0x000000080300780c */ /* 0x000fe20000f84270 */
[----:B------:R-:W-:Y:S01]  /*85a0*/  FMUL R46, R46, R122 ;  /* 0x0000007a2e2e7220 */ /* 0x000fe20000400000 */
[----:B------:R-:W-:Y:S01]  /*85b0*/  F2FP.BF16.F32.PACK_AB R38, RZ, R38 ;  /* 0x00000026ff26723e */ /* 0x000fe200000010ff */
[----:B------:R-:W-:Y:S01]  /*85c0*/  @P3 STG.E.U16 desc[UR36][R4.64+0x2], R25 ;  /* 0x0000021904003986 */ /* 0x000fe2000c101524 */
[----:B------:R-:W-:Y:S01]  /*85d0*/  IADD3 R6, P3, R9, R4, RZ ;  /* 0x0000000409067210 */ /* 0x000fe20007f7e0ff */
[-C--:B------:R-:W-:Y:S01]  /*85e0*/  FMUL R47, R47, R122.reuse ;  /* 0x0000007a2f2f7220 */ /* 0x080fe20000400000 */
[----:B------:R-:W-:Y:S01]  /*85f0*/  F2FP.BF16.F32.PACK_AB R39, RZ, R39 ;  /* 0x00000027ff27723e */ /* 0x000fe200000010ff */
[----:B------:R-:W-:Y:S01]  /*8600*/  FMUL R48, R48, R122 ;  /* 0x0000007a30307220 */ /* 0x000fe20000400000 */
[----:B------:R-:W-:Y:S01]  /*8610*/  F2FP.BF16.F32.PACK_AB R40, RZ, R40 ;  /* 0x00000028ff28723e */ /* 0x000fe200000010ff */
[----:B------:R-:W-:Y:S01]  /*8620*/  IMAD.X R7, R7, 0x1, R5, P3 ;  /* 0x0000000107077824 */ /* 0x000fe200018e0605 */
[----:B------:R-:W-:Y:S01]  /*8630*/  ISETP.GT.AND P3, PT, R3, 0x9, P1 ;  /* 0x000000090300780c */ /* 0x000fe20000f64270 */
        /* <DEDUP_REMOVED lines=88> */
[----:B------:R-:W-:-:S02]  /*8bc0*/  ISETP.GT.AND P5, PT, R3, 0x31, P0 ;  /* 0x000000310300780c */ /* 0x000fc400007a4270 */
[----:B------:R-:W-:Y:S01]  /*8bd0*/  F2FP.BF16.F32.PACK_AB R63, RZ, R63 ;  /* 0x0000003fff3f723e */ /* 0x000fe200000010ff */
[----:B------:R-:W-:Y:S01]  /*8be0*/  @P4 STG.E.U16 desc[UR36][R4.64+0x60], R48 ;  /* 0x0000603004004986 */ /* 0x000fe2000c101524 */
[C---:B------:R-:W-:Y:S02]  /*8bf0*/  ISETP.GT.AND P4, PT, R3.reuse, 0x38, P1 ;  /* 0x000000380300780c */ /* 0x040fe40000f84270 */
[----:B------:R-:W-:Y:S01]  /*8c00*/  F2FP.BF16.F32.PACK_AB R64, RZ, R64 ;  /* 0x00000040ff40723e */ /* 0x000fe200000010ff */
[----:B------:R-:W-:Y:S01]  /*8c10*/  @P3 STG.E.U16 desc[UR36][R4.64+0x62], R49 ;  /* 0x0000623104003986 */ /* 0x000fe2000c101524 */
[C---:B------:R-:W-:Y:S02]  /*8c20*/  ISETP.GT.AND P3, PT, R3.reuse, 0x39, P1 ;  /* 0x000000390300780c */ /* 0x040fe40000f64270 */
        /* <DEDUP_REMOVED lines=20> */
[----:B------:R-:W-:-:S03]  /*8d70*/  ISETP.GT.AND P4, PT, R3, 0x48, P1 ;  /* 0x000000480300780c */ /* 0x000fc60000f84270 */
        /* <DEDUP_REMOVED lines=15> */
[C---:B------:R-:W-:Y:S02]  /*8e70*/  ISETP.GT.AND P4, PT, R3.reuse, 0x51, P0 ;  /* 0x000000510300780c */ /* 0x040fe40000784270 */
[C---:B------:R-:W-:Y:S01]  /*8e80*/  ISETP.GT.AND P0, PT, R3.reuse, 0x59, P0 ;  /* 0x000000590300780c */ /* 0x040fe20000704270 */
[----:B------:R-:W-:Y:S01]  /*8e90*/  @P3 STG.E.U16 desc[UR36][R4.64+0xa2], R65 ;  /* 0x0000a24104003986 */ /* 0x000fe2000c101524 */
[C---:B------:R-:W-:Y:S02]  /*8ea0*/  ISETP.GT.AND P3, PT, R3.reuse, 0x58, P1 ;  /* 0x000000580300780c */ /* 0x040fe40000f64270 */
[----:B------:R-:W-:Y:S01]  /*8eb0*/  ISETP.GT.AND P1, PT, R3, 0x59, P1 ;  /* 0x000000590300780c */ /* 0x000fe20000f24270 */
[----:B------:R-:W-:Y:S06]  /*8ec0*/  @P2 STG.E.U16 desc[UR36][R6.64+0xa0], R66 ;  /* 0x0000a04206002986 */ /* 0x000fec000c101524 */
[----:B------:R-:W-:Y:S04]  /*8ed0*/  @P4 STG.E.U16 desc[UR36][R6.64+0xa2], R67 ;  /* 0x0000a24306004986 */ /* 0x000fe8000c101524 */
[----:B------:R-:W-:Y:S04]  /*8ee0*/  @P3 STG.E.U16 desc[UR36][R4.64+0xb0], R68 ;  /* 0x0000b04404003986 */ /* 0x000fe8000c101524 */
[----:B------:R0:W-:Y:S02]  /*8ef0*/  @P1 STG.E.U16 desc[UR36][R4.64+0xb2], R69 ;  /* 0x0000b24504001986 */ /* 0x0001e4000c101524 */
[----:B0-----:R-:W-:Y:S01]  /*8f00*/  @P5 IMAD.MOV.U32 R4, RZ, RZ, R6 ;  /* 0x000000ffff045224 */ /* 0x001fe200078e0006 */
[----:B------:R-:W-:-:S05]  /*8f10*/  @P5 MOV R5, R7 ;  /* 0x0000000700055202 */ /* 0x000fca0000000f00 */
[----:B------:R0:W-:Y:S04]  /*8f20*/  @P5 STG.E.U16 desc[UR36][R4.64+0xb0], R70 ;  /* 0x0000b04604005986 */ /* 0x0001e8000c101524 */
[----:B------:R0:W-:Y:S02]  /*8f30*/  @P0 STG.E.U16 desc[UR36][R6.64+0xb2], R71 ;  /* 0x0000b24706000986 */ /* 0x0001e4000c101524 */
.L_x_222:
[----:B------:R-:W-:Y:S05]  /*8f40*/  BSYNC B0 ;  /* 0x0000000000007941 */ /* 0x000fea0003800000 */
.L_x_32:
[----:B------:R-:W-:Y:S01]  /*8f50*/  IADD3 R16, P0, R16, UR38, RZ ;  /* 0x0000002610107c10 */ /* 0x000fe2000ff1e0ff */
[----:B------:R-:W-:Y:S01]  /*8f60*/  ULDC.64 UR4, c[0x0][0x650] ;  /* 0x0001940000047ab9 */ /* 0x000fe20000000a00 */
[----:B------:R-:W-:Y:S01]  /*8f70*/  PRMT R3, RZ, 0x7610, R3 ;  /* 0x00007610ff037816 */ /* 0x000fe20000000003 */
[----:B------:R-:W-:Y:S01]  /*8f80*/  IMAD.MOV.U32 R134, RZ, RZ, -0x1 ;  /* 0xffffffffff867424 */ /* 0x000fe200078e00ff */
[----:B------:R-:W-:Y:S01]  /*8f90*/  IADD3.X R17, R17, UR41, RZ, P0, !PT ;  /* 0x0000002911117c10 */ /* 0x000fe200087fe4ff */
[----:B------:R-:W-:Y:S01]  /*8fa0*/  IMAD.MOV.U32 R23, RZ, RZ, -0x1 ;  /* 0xffffffffff177424 */ /* 0x000fe200078e00ff */
[----:B------:R-:W-:-:S04]  /*8fb0*/  ISETP.GE.U32.AND P0, PT, R16, UR4, PT ;  /* 0x0000000410007c0c */ /* 0x000fc8000bf06070 */
[----:B------:R-:W-:-:S13]  /*8fc0*/  ISETP.GE.U32.AND.EX P0, PT, R17, UR5, PT, P0 ;  /* 0x0000000511007c0c */ /* 0x000fda000bf06100 */
[----:B------:R-:W-:Y:S05]  /*8fd0*/  @P0 BRA `(.L_x_223) ;  /* 0x0000000400500947 */ /* 0x000fea0003800000 */
[----:B------:R-:W1:Y:S01]  /*8fe0*/  LDC.64 R10, c[0x0][0x628] ;  /* 0x00018a00ff0a7b82 */ /* 0x000e620000000a00 */
[----:B------:R-:W1:Y:S01]  /*8ff0*/  S2R R12, SR_CTAID.X ;  /* 0x00000000000c7919 */ /* 0x000e620000002500 */
[----:B------:R-:W-:Y:S02]  /*9000*/  IMAD.MOV.U32 R8, RZ, RZ, R16 ;  /* 0x000000ffff087224 */ /* 0x000fe400078e0010 */
[----:B0-----:R-:W-:Y:S01]  /*9010*/  IMAD.MOV.U32 R9, RZ, RZ, R17 ;  /* 0x000000ffff097224 */ /* 0x001fe200078e0011 */
[----:B------:R-:W0:Y:S03]  /*9020*/  S2R R20, SR_CTAID.Y ;  /* 0x0000000000147919 */ /* 0x000e260000002600 */
[----:B------:R-:W0:Y:S08]  /*9030*/  LDC R0, c[0x0][0x630] ;  /* 0x00018c00ff007b82 */ /* 0x000e300000000800 */
[----:B------:R-:W0:Y:S01]  /*9040*/  LDC.64 R14, c[0x0][0x620] ;  /* 0x00018800ff0e7b82 */ /* 0x000e220000000a00 */
[----:B-1----:R-:W-:-:S04]  /*9050*/  ISETP.NE.U32.AND P0, PT, R10, RZ, PT ;  /* 0x000000ff0a00720c */ /* 0x002fc80003f05070 */
[----:B------:R-:W-:-:S13]  /*9060*/  ISETP.NE.AND.EX P0, PT, R11, RZ, PT, P0 ;  /* 0x000000ff0b00720c */ /* 0x000fda0003f05300 */
[----:B0-----:R-:W-:Y:S05]  /*9070*/  @!P0 BRA `(.L_x_224) ;  /* 0x0000000000288947 */ /* 0x001fea0003800000 */
        /* <DEDUP_REMOVED lines=10> */
.L_x_224:
[-CC-:B------:R-:W-:Y:S01]  /*9120*/  SHF.R.U64 R23, R8, R0.reuse, R9.reuse ;  /* 0x0000000008177219 */ /* 0x180fe20000001209 */
[----:B------:R-:W0:Y:S01]  /*9130*/  LDC.64 R26, c[0x0][0x640] ;  /* 0x00019000ff1a7b82 */ /* 0x000e220000000a00 */
[----:B------:R-:W-:Y:S01]  /*9140*/  SHF.R.U32.HI R0, RZ, R0, R9 ;  /* 0x00000000ff007219 */ /* 0x000fe20000011609 */
[----:B------:R-:W-:Y:S01]  /*9150*/  ULDC UR4, c[0x0][0x150] ;  /* 0x0000540000047ab9 */ /* 0x000fe20000000800 */
[----:B------:R-:W-:Y:S02]  /*9160*/  IADD3 R3, P0, RZ, -R23, RZ ;  /* 0x80000017ff037210 */ /* 0x000fe40007f1e0ff */
[----:B------:R-:W-:-:S03]  /*9170*/  I2FP.F32.U32 R7, R12 ;  /* 0x0000000c00077245 */ /* 0x000fc60000201000 */
[----:B------:R-:W1:Y:S01]  /*9180*/  LDC R6, c[0x0][0x618] ;  /* 0x00018600ff067b82 */ /* 0x000e620000000800 */
[----:B------:R-:W-:Y:S02]  /*9190*/  IMAD.X R5, RZ, RZ, ~R0, P0 ;  /* 0x000000ffff057224 */ /* 0x000fe400000e0e00 */
[----:B------:R-:W-:Y:S01]  /*91a0*/  FMUL R7, R7, UR4 ;  /* 0x0000000407077c20 */ /* 0x000fe20008400000 */
[----:B------:R-:W-:Y:S01]  /*91b0*/  ULDC UR4, c[0x0][0x154] ;  /* 0x0000550000047ab9 */ /* 0x000fe20000000800 */
[-C--:B------:R-:W-:Y:S02]  /*91c0*/  IMAD R0, R5, R14.reuse, RZ ;  /* 0x0000000e05007224 */ /* 0x080fe400078e02ff */
[C---:B------:R-:W-:Y:S01]  /*91d0*/  IMAD.WIDE.U32 R4, R3.reuse, R14, R16 ;  /* 0x0000000e03047225 */ /* 0x040fe200078e0010 */
[----:B------:R-:W2:Y:S01]  /*91e0*/  LDC R8, c[0x0][0x608] ;  /* 0x00018200ff087b82 */ /* 0x000ea20000000800 */
[----:B------:R-:W3:Y:S02]  /*91f0*/  F2I.U32.TRUNC.NTZ R7, R7 ;  /* 0x0000000700077305 */ /* 0x000ee4000020f000 */
[----:B------:R-:W-:Y:S01]  /*9200*/  IMAD R3, R3, R15, R0 ;  /* 0x0000000f03037224 */ /* 0x000fe200078e0200 */
[----:B------:R-:W-:-:S03]  /*9210*/  I2FP.F32.U32 R0, R20 ;  /* 0x0000001400007245 */ /* 0x000fc60000201000 */
[----:B------:R-:W-:Y:S01]  /*9220*/  IMAD.IADD R3, R5, 0x1, R3 ;  /* 0x0000000105037824 */ /* 0x000fe200078e0203 */
[----:B------:R-:W4:Y:S01]  /*9230*/  LDC R11, c[0x0][0x658] ;  /* 0x00019600ff0b7b82 */ /* 0x000f220000000800 */
[----:B0-----:R-:W-:-:S04]  /*9240*/  ISETP.NE.U32.AND P0, PT, R26, RZ, PT ;  /* 0x000000ff1a00720c */ /* 0x001fc80003f05070 */
[----:B------:R-:W-:-:S03]  /*9250*/  ISETP.NE.AND.EX P0, PT, R27, RZ, PT, P0 ;  /* 0x000000ff1b00720c */ /* 0x000fc60003f05300 */
[----:B------:R-:W0:Y:S01]  /*9260*/  LDC R9, c[0x0][0x144] ;  /* 0x00005100ff097b82 */ /* 0x000e220000000800 */
[-C--:B-1----:R-:W-:Y:S01]  /*9270*/  SHF.R.U64 R10, R4, R6.reuse, R3 ;  /* 0x00000006040a7219 */ /* 0x082fe20000001203 */
[----:B---3--:R-:W-:Y:S01]  /*9280*/  IMAD.MOV R7, RZ, RZ, -R7 ;  /* 0x000000ffff077224 */ /* 0x008fe200078e0a07 */
[----:B------:R-:W-:Y:S01]  /*9290*/  SHF.R.U32.HI R3, RZ, R6, R3 ;  /* 0x00000006ff037219 */ /* 0x000fe20000011603 */
[----:B------:R-:W-:-:S04]  /*92a0*/  FMUL R6, R0, UR4 ;  /* 0x0000000400067c20 */ /* 0x000fc80008400000 */
[----:B------:R-:W1:Y:S01]  /*92b0*/  LDC R21, c[0x0][0x148] ;  /* 0x00005200ff157b82 */ /* 0x000e620000000800 */
[----:B------:R3:W0:Y:S01]  /*92c0*/  F2I.U32.TRUNC.NTZ R14, R6 ;  /* 0x00000006000e7305 */ /* 0x000622000020f000 */
[-CC-:B--2---:R-:W-:Y:S02]  /*92d0*/  SHF.R.U64 R13, R10, R8.reuse, R3.reuse ;  /* 0x000000080a0d7219 */ /* 0x184fe40000001203 */
[----:B------:R-:W-:-:S04]  /*92e0*/  SHF.R.U32.HI R0, RZ, R8, R3 ;  /* 0x00000008ff007219 */ /* 0x000fc80000011603 */
[----:B------:R-:W2:Y:S01]  /*92f0*/  LDC R24, c[0x0][0x600] ;  /* 0x00018000ff187b82 */ /* 0x000ea20000000800 */
[-CC-:B----4-:R-:W-:Y:S02]  /*9300*/  SHF.R.U64 R15, R13, R11.reuse, R0.reuse ;  /* 0x0000000b0d0f7219 */ /* 0x190fe40000001200 */
[----:B------:R-:W-:-:S03]  /*9310*/  SHF.R.U32.HI R5, RZ, R11, R0 ;  /* 0x0000000bff057219 */ /* 0x000fc60000011600 */
[----:B------:R-:W-:Y:S02]  /*9320*/  IMAD.MOV.U32 R4, RZ, RZ, R15 ;  /* 0x000000ffff047224 */ /* 0x000fe400078e000f */
[----:B------:R-:W4:Y:S01]  /*9330*/  LDC R28, c[0x0][0x648] ;  /* 0x00019200ff1c7b82 */ /* 0x000f220000000800 */
[----:B0-----:R-:W-:-:S07]  /*9340*/  IMAD R25, R9, R7, R12 ;  /* 0x0000000709197224 */ /* 0x001fce00078e020c */
[----:B------:R-:W0:Y:S08]  /*9350*/  LDC R29, c[0x0][0x638] ;  /* 0x00018e00ff1d7b82 */ /* 0x000e300000000800 */
[----:B------:R-:W0:Y:S01]  /*9360*/  LDC R30, c[0x0][0x610] ;  /* 0x00018400ff1e7b82 */ /* 0x000e220000000800 */
[----:B-123--:R-:W-:Y:S05]  /*9370*/  @!P0 BRA `(.L_x_225) ;  /* 0x0000000000288947 */ /* 0x00efea0003800000 */
[----:B------:R-:W1:Y:S02]  /*9380*/  LDC R0, c[0x0][0x64c] ;  /* 0x00019300ff007b82 */ /* 0x000e640000000800 */
[----:B-1----:R-:W-:-:S05]  /*9390*/  IADD3 R3, P0, R15, R0, RZ ;  /* 0x000000000f037210 */ /* 0x002fca0007f1e0ff */
[----:B------:R-:W-:-:S04]  /*93a0*/  IMAD.X R11, RZ, RZ, R5, P0 ;  /* 0x000000ffff0b7224 */ /* 0x000fc800000e0605 */
[----:B------:R-:W-:-:S04]  /*93b0*/  IMAD.WIDE.U32 R4, R11, R26, RZ ;  /* 0x0000001a0b047225 */ /* 0x000fc800078e00ff */
[----:B------:R-:W-:-:S04]  /*93c0*/  IMAD.WIDE.U32 R6, P0, R3, R27, R4 ;  /* 0x0000001b03067225 */ /* 0x000fc80007800004 */
[----:B------:R-:W-:Y:S01]  /*93d0*/  IMAD.WIDE.U32 R4, R3, R26, RZ ;  /* 0x0000001a03047225 */ /* 0x000fe200078e00ff */
[----:B------:R-:W-:-:S03]  /*93e0*/  IADD3.X R9, RZ, RZ, RZ, P0, !PT ;  /* 0x000000ffff097210 */ /* 0x000fc600007fe4ff */
[----:B------:R-:W-:Y:S01]  /*93f0*/  IMAD.MOV.U32 R8, RZ, RZ, R7 ;  /* 0x000000ffff087224 */ /* 0x000fe200078e0007 */
[----:B------:R-:W-:-:S05]  /*9400*/  IADD3 RZ, P0, R5, R6, RZ ;  /* 0x0000000605ff7210 */ /* 0x000fca0007f1e0ff */
[----:B------:R-:W-:-:S08]  /*9410*/  IMAD.WIDE.U32.X R4, R11, R27, R8, P0 ;  /* 0x0000001b0b047225 */ /* 0x000fd000000e0408 */
.L_x_225:
[----:B------:R-:W-:Y:S01]  /*9420*/  ISETP.NE.AND P0, PT, R2, 0x1, PT ;  /* 0x000000010200780c */ /* 0x000fe20003f05270 */
[----:B------:R-:W-:Y:S01]  /*9430*/  IMAD.MOV R14, RZ, RZ, -R14 ;  /* 0x000000ffff0e7224 */ /* 0x000fe200078e0a0e */
[----:B----4-:R-:W-:Y:S01]  /*9440*/  SHF.R.U64 R0, R4, R28, R5 ;  /* 0x0000001c04007219 */ /* 0x010fe20000001205 */
[----:B------:R-:W-:Y:S01]  /*9450*/  VIADD R5, R24, 0xffffffff ;  /* 0xffffffff18057836 */ /* 0x000fe20000000000 */
[----:B------:R-:W-:-:S03]  /*9460*/  LOP3.LUT R3, R13, R132, RZ, 0xc0, !PT ;  /* 0x000000840d037212 */ /* 0x000fc600078ec0ff */
[----:B------:R-:W-:Y:S01]  /*9470*/  IMAD.MOV R4, RZ, RZ, -R0 ;  /* 0x000000ffff047224 */ /* 0x000fe200078e0a00 */
[----:B------:R-:W-:Y:S01]  /*9480*/  LOP3.LUT R10, R10, R5, RZ, 0xc0, !PT ;  /* 0x000000050a0a7212 */ /* 0x000fe200078ec0ff */
[----:B------:R-:W-:Y:S02]  /*9490*/  IMAD R0, R128, R0, R3 ;  /* 0x0000000080007224 */ /* 0x000fe400078e0203 */
[----:B0-----:R-:W-:Y:S02]  /*94a0*/  IMAD R3, R4, R29, R15 ;  /* 0x0000001d04037224 */ /* 0x001fe400078e020f */
[----:B------:R-:W-:Y:S02]  /*94b0*/  @P0 IMAD R25, R21, R14, R20 ;  /* 0x0000000e15190224 */ /* 0x000fe400078e0214 */
[----:B------:R-:W-:Y:S02]  /*94c0*/  IMAD R5, R3, R24, R10 ;  /* 0x0000001803057224 */ /* 0x000fe400078e020a */
[----:B------:R-:W-:-:S02]  /*94d0*/  IMAD R0, R0, R30, R25 ;  /* 0x0000001e00007224 */ /* 0x000fc400078e0219 */
[----:B------:R-:W-:-:S03]  /*94e0*/  IMAD.MOV.U32 R4, RZ, RZ, 0x1 ;  /* 0x00000001ff047424 */ /* 0x000fc600078e00ff */
[----:B------:R-:W-:Y:S02]  /*94f0*/  SEL R134, R5, R0, !P0 ;  /* 0x0000000005867207 */ /* 0x000fe40004000000 */
[----:B------:R-:W-:Y:S02]  /*9500*/  PRMT R3, R4, 0x7610, R3 ;  /* 0x0000761004037816 */ /* 0x000fe40000000003 */
[----:B------:R-:W-:-:S07]  /*9510*/  SEL R0, R0, R5, !P0 ;  /* 0x0000000500007207 */ /* 0x000fce0004000000 */
.L_x_223:
[----:B------:R-:W-:Y:S01]  /*9520*/  LOP3.LUT P0, RZ, R3, 0xff, RZ, 0xc0, !PT ;  /* 0x000000ff03ff7812 */ /* 0x000fe2000780c0ff */
[----:B------:R-:W-:-:S12]  /*9530*/  IMAD.MOV.U32 R135, RZ, RZ, R0 ;  /* 0x000000ffff877224 */ /* 0x000fd800078e0000 */
[----:B------:R-:W-:Y:S05]  /*9540*/  @P0 BRA `(.L_x_226) ;  /* 0xffffff7c00c00947 */ /* 0x000fea000383ffff */
[----:B------:R-:W-:Y:S05]  /*9550*/  EXIT ;  /* 0x000000000000794d */ /* 0x000fea0003800000 */
.L_x_7:
        /* <DEDUP_REMOVED lines=26> */
.L_x_228:
[----:B------:R-:W0:Y:S01]  /*9700*/  LDC.64 R30, c[0x0][0x640] ;  /* 0x00019000ff1e7b82 */ /* 0x000e220000000a00 */
[-CC-:B------:R-:W-:Y:S01]  /*9710*/  SHF.R.U64 R21, R14, R8.reuse, R15.reuse ;  /* 0x000000080e157219 */ /* 0x180fe2000000120f */
[----:B------:R-:W-:Y:S01]  /*9720*/  IMAD.MOV.U32 R27, RZ, RZ, 0x1 ;  /* 0x00000001ff1b7424 */ /* 0x000fe200078e00ff */
[----:B------:R-:W-:Y:S02]  /*9730*/  SHF.R.U32.HI R7, RZ, R8, R15 ;  /* 0x00000008ff077219 */ /* 0x000fe4000001160f */
[----:B------:R-:W-:-:S03]  /*9740*/  IADD3 R13, P0, RZ, -R21, RZ ;  /* 0x80000015ff0d7210 */ /* 0x000fc60007f1e0ff */
[----:B------:R-:W1:Y:S02]  /*9750*/  LDC R12, c[0x0][0x618] ;  /* 0x00018600ff0c7b82 */ /* 0x000e640000000800 */
[----:B------:R-:W-:Y:S02]  /*9760*/  IMAD.X R7, RZ, RZ, ~R7, P0 ;  /* 0x000000ffff077224 */ /* 0x000fe400000e0e07 */
[----:B------:R-:W-:-:S04]  /*9770*/  IMAD.WIDE.U32 R10, R13, R22, R16 ;  /* 0x000000160d0a7225 */ /* 0x000fc800078e0010 */
[----:B------:R-:W2:Y:S01]  /*9780*/  LDC R14, c[0x0][0x608] ;  /* 0x00018200ff0e7b82 */ /* 0x000ea20000000800 */
[----:B------:R-:W-:-:S04]  /*9790*/  IMAD R8, R7, R22, RZ ;  /* 0x0000001607087224 */ /* 0x000fc800078e02ff */
[----:B------:R-:W-:-:S03]  /*97a0*/  IMAD R7, R13, R23, R8 ;  /* 0x000000170d077224 */ /* 0x000fc600078e0208 */
[----:B------:R-:W3:Y:S01]  /*97b0*/  LDC R28, c[0x0][0x658] ;  /* 0x00019600ff1c7b82 */ /* 0x000ee20000000800 */
[----:B------:R-:W-:Y:S01]  /*97c0*/  IMAD.IADD R7, R11, 0x1, R7 ;  /* 0x000000010b077824 */ /* 0x000fe200078e0207 */
[----:B0-----:R-:W-:Y:S01]  /*97d0*/  ISETP.NE.U32.AND P0, PT, R30, RZ, PT ;  /* 0x000000ff1e00720c */ /* 0x001fe20003f05070 */
[----:B------:R-:W-:-:S03]  /*97e0*/  IMAD.MOV.U32 R11, RZ, RZ, -0x1 ;  /* 0xffffffffff0b7424 */ /* 0x000fc600078e00ff */
[----:B------:R-:W-:Y:S02]  /*97f0*/  ISETP.NE.AND.EX P0, PT, R31, RZ, PT, P0 ;  /* 0x000000ff1f00720c */ /* 0x000fe40003f05300 */
[----:B------:R-:W0:Y:S01]  /*9800*/  LDC R23, c[0x0][0x600] ;  /* 0x00018000ff177b82 */ /* 0x000e220000000800 */
[-CC-:B-1----:R-:W-:Y:S02]  /*9810*/  SHF.R.U64 R20, R10, R12.reuse, R7.reuse ;  /* 0x0000000c0a147219 */ /* 0x182fe40000001207 */
[----:B------:R-:W-:-:S05]  /*9820*/  SHF.R.U32.HI R7, RZ, R12, R7 ;  /* 0x0000000cff077219 */ /* 0x000fca0000011607 */
[----:B------:R-:W1:Y:S01]  /*9830*/  LDC R8, c[0x0][0x648] ;  /* 0x00019200ff087b82 */ /* 0x000e620000000800 */
[-CC-:B--2---:R-:W-:Y:S02]  /*9840*/  SHF.R.U64 R22, R20, R14.reuse, R7.reuse ;  /* 0x0000000e14167219 */ /* 0x184fe40000001207 */
[----:B------:R-:W-:-:S05]  /*9850*/  SHF.R.U32.HI R7, RZ, R14, R7 ;  /* 0x0000000eff077219 */ /* 0x000fca0000011607 */
[----:B------:R-:W2:Y:S01]  /*9860*/  LDC R25, c[0x0][0x638] ;  /* 0x00018e00ff197b82 */ /* 0x000ea20000000800 */
[-C--:B---3--:R-:W-:Y:S02]  /*9870*/  SHF.L.U32 R10, R11, R28.reuse, RZ ;  /* 0x0000001c0b0a7219 */ /* 0x088fe400000006ff */
[--C-:B------:R-:W-:Y:S02]  /*9880*/  SHF.R.U64 R26, R22, R28, R7.reuse ;  /* 0x0000001c161a7219 */ /* 0x100fe40000001207 */
[----:B------:R-:W-:Y:S02]  /*9890*/  LOP3.LUT R29, RZ, R10, RZ, 0x33, !PT ;  /* 0x0000000aff1d7212 */ /* 0x000fe400078e33ff */
[----:B------:R-:W-:Y:S01]  /*98a0*/  SHF.R.U32.HI R11, RZ, R28, R7 ;  /* 0x0000001cff0b7219 */ /* 0x000fe20000011607 */
[----:B------:R-:W3:Y:S01]  /*98b0*/  LDC R32, c[0x0][0x610] ;  /* 0x00018400ff207b82 */ /* 0x000ee20000000800 */
[----:B------:R-:W-:Y:S01]  /*98c0*/  IMAD.MOV.U32 R10, RZ, RZ, R26 ;  /* 0x000000ffff0a7224 */ /* 0x000fe200078e001a */
[----:B------:R-:W-:Y:S06]  /*98d0*/  @!P0 BRA `(.L_x_229) ;  /* 0x0000000000288947 */ /* 0x000fec0003800000 */
        /* <DEDUP_REMOVED lines=10> */
.L_x_229:
[----:B------:R-:W-:Y:S02]  /*9980*/  ISETP.NE.AND P0, PT, R2, 0x1, PT ;  /* 0x000000010200780c */ /* 0x000fe40003f05270 */
[----:B-1----:R-:W-:Y:S01]  /*9990*/  SHF.R.U64 R8, R10, R8, R11 ;  /* 0x000000080a087219 */ /* 0x002fe2000000120b */
[----:B0-----:R-:W-:Y:S01]  /*99a0*/  VIADD R11, R23, 0xffffffff ;  /* 0xffffffff170b7836 */ /* 0x001fe20000000000 */
[----:B------:R-:W-:Y:S02]  /*99b0*/  SHF.L.U32 R27, R27, R28, RZ ;  /* 0x0000001c1b1b7219 */ /* 0x000fe400000006ff */
[----:B------:R-:W-:Y:S01]  /*99c0*/  LOP3.LUT R5, R22, R29, RZ, 0xc0, !PT ;  /* 0x0000001d16057212 */ /* 0x000fe200078ec0ff */
[----:B------:R-:W-:-:S04]  /*99d0*/  IMAD.MOV R7, RZ, RZ, -R8 ;  /* 0x000000ffff077224 */ /* 0x000fc800078e0a08 */
[----:B------:R-:W-:Y:S02]  /*99e0*/  IMAD R5, R27, R8, R5 ;  /* 0x000000081b057224 */ /* 0x000fe400078e0205 */
[----:B------:R-:W-:Y:S01]  /*99f0*/  @P0 IMAD R6, R9, R24, R4 ;  /* 0x0000001809060224 */ /* 0x000fe200078e0204 */
[----:B------:R-:W-:Y:S01]  /*9a00*/  LOP3.LUT R9, R20, R11, RZ, 0xc0, !PT ;  /* 0x0000000b14097212 */ /* 0x000fe200078ec0ff */
[----:B--2---:R-:W-:Y:S01]  /*9a10*/  IMAD R4, R7, R25, R26 ;  /* 0x0000001907047224 */ /* 0x004fe200078e021a */
[----:B------:R-:W-:Y:S01]  /*9a20*/  MOV R7, R21 ;  /* 0x0000001500077202 */ /* 0x000fe20000000f00 */
[----:B---3--:R-:W-:Y:S02]  /*9a30*/  IMAD R6, R5, R32, R6 ;  /* 0x0000002005067224 */ /* 0x008fe400078e0206 */
[----:B------:R-:W-:Y:S02]  /*9a40*/  IMAD R5, R4, R23, R9 ;  /* 0x0000001704057224 */ /* 0x000fe400078e0209 */
[----:B------:R-:W-:-:S03]  /*9a50*/  IMAD.MOV.U32 R8, RZ, RZ, 0x1 ;  /* 0x00000001ff087424 */ /* 0x000fc600078e00ff */
[----:B------:R-:W-:Y:S02]  /*9a60*/  SEL R19, R5, R6, !P0 ;  /* 0x0000000605137207 */ /* 0x000fe40004000000 */
[----:B------:R-:W-:-:S07]  /*9a70*/  SEL R20, R6, R5, !P0 ;  /* 0x0000000506147207 */ /* 0x000fce0004000000 */
.L_x_227:
[----:B------:R-:W-:-:S08]  /*9a80*/  NOP ;  /* 0x0000000000007918 */ /* 0x000fd00000000000 */
[----:B------:R-:W0:-:S00]  /*9a90*/  USETMAXREG.DEALLOC.CTAPOOL 0x28 ;  /* 0x00000028000079c8 */ /* 0x000e0000080e0500 */
[----:B0-----:R-:W-:-:S13]  /*9aa0*/  ISETP.NE.AND P0, PT, R3, RZ, PT ;  /* 0x000000ff0300720c */ /* 0x001fda0003f05270 */
[----:B------:R-:W-:Y:S05]  /*9ab0*/  @P0 EXIT ;  /* 0x000000000000094d */ /* 0x000fea0003800000 */
[----:B------:R-:W-:Y:S01]  /*9ac0*/  LOP3.LUT P0, RZ, R8, 0xff, RZ, 0xc0, !PT ;  /* 0x000000ff08ff7812 */ /* 0x000fe2000780c0ff */
[----:B------:R-:W-:Y:S02]  /*9ad0*/  IMAD.MOV.U32 R3, RZ, RZ, 0x1 ;  /* 0x00000001ff037424 */ /* 0x000fe400078e00ff */
[----:B------:R-:W-:-:S10]  /*9ae0*/  IMAD.MOV.U32 R8, RZ, RZ, RZ ;  /* 0x000000ffff087224 */ /* 0x000fd400078e00ff */
[----:B------:R-:W-:Y:S05]  /*9af0*/  @!P0 BRA `(.L_x_230) ;  /* 0x0000000c00548947 */ /* 0x000fea0003800000 */
[----:B------:R-:W0:Y:S01]  /*9b00*/  LDC R3, c[0x0][0x28c] ;  /* 0x0000a300ff037b82 */ /* 0x000e220000000800 */
[----:B------:R-:W1:Y:S01]  /*9b10*/  S2R R10, SR_CgaCtaId ;  /* 0x00000000000a7919 */ /* 0x000e620000008800 */
[----:B------:R-:W-:Y:S01]  /*9b20*/  ULDC UR5, c[0x0][0x658] ;  /* 0x0001960000057ab9 */ /* 0x000fe20000000800 */
[----:B------:R-:W-:Y:S01]  /*9b30*/  UMOV UR6, 0xffffffff ;  /* 0xffffffff00067882 */ /* 0x000fe20000000000 */
[----:B------:R-:W-:Y:S01]  /*9b40*/  BSSY B0, `(.L_x_230) ;  /* 0x00000d0000007945 */ /* 0x000fe20003800000 */
[----:B------:R-:W-:Y:S01]  /*9b50*/  USHF.L.U32 UR6, UR6, UR5, URZ ;  /* 0x0000000506067299 */ /* 0x000fe2000800063f */
[----:B------:R-:W-:Y:S01]  /*9b60*/  IMAD.MOV.U32 R11, RZ, RZ, 0x1 ;  /* 0x00000001ff0b7424 */ /* 0x000fe200078e00ff */
[----:B------:R-:W-:Y:S01]  /*9b70*/  LOP3.LUT R13, R18, 0x2, RZ, 0xfc, !PT ;  /* 0x00000002120d7812 */ /* 0x000fe200078efcff */
[----:B------:R-:W-:Y:S01]  /*9b80*/  IMAD.MOV.U32 R8, RZ, RZ, RZ ;  /* 0x000000ffff087224 */ /* 0x000fe200078e00ff */
[----:B------:R-:W-:Y:S01]  /*9b90*/  ULDC UR4, c[0x0][0x600] ;  /* 0x0001800000047ab9 */ /* 0x000fe20000000800 */
[----:B------:R-:W-:Y:S01]  /*9ba0*/  UMOV UR7, 0x1 ;  /* 0x0000000100077882 */ /* 0x000fe20000000000 */
[----:B------:R-:W-:-:S02]  /*9bb0*/  UIADD3 UR4, UR4, -0x1, URZ ;  /* 0xffffffff04047890 */ /* 0x000fc4000fffe03f */
[----:B------:R-:W-:Y:S02]  /*9bc0*/  USHF.L.U32 UR5, UR7, UR5, URZ ;  /* 0x0000000507057299 */ /* 0x000fe4000800063f */
[----:B------:R-:W-:Y:S01]  /*9bd0*/  ULOP3.LUT UR6, URZ, UR6, URZ, 0x33, !UPT ;  /* 0x000000063f067292 */ /* 0x000fe2000f8e333f */
[----:B------:R-:W-:Y:S01]  /*9be0*/  ULDC.64 UR30, c[0x0][0x198] ;  /* 0x00006600001e7ab9 */ /* 0x000fe20000000a00 */
[----:B0-----:R-:W-:-:S05]  /*9bf0*/  VIADD R3, R3, 0x7f ;  /* 0x0000007f03037836 */ /* 0x001fca0000000000 */
[----:B------:R-:W-:-:S04]  /*9c00*/  SHF.R.S32.HI R4, RZ, 0x1f, R3 ;  /* 0x0000001fff047819 */ /* 0x000fc80000011403 */
[----:B------:R-:W-:Y:S01]  /*9c10*/  LEA.HI R4, R4, R3, RZ, 0x7 ;  /* 0x0000000304047211 */ /* 0x000fe200078f38ff */
[----:B------:R-:W-:Y:S01]  /*9c20*/  IMAD.MOV.U32 R3, RZ, RZ, 0x1 ;  /* 0x00000001ff037424 */ /* 0x000fe200078e00ff */
[----:B-1----:R-:W-:Y:S02]  /*9c30*/  LOP3.LUT R10, R10, 0x1, RZ, 0xc0, !PT ;  /* 0x000000010a0a7812 */ /* 0x002fe400078ec0ff */
[----:B------:R-:W-:-:S05]  /*9c40*/  SHF.R.S32.HI R9, RZ, 0x7, R4 ;  /* 0x00000007ff097819 */ /* 0x000fca0000011404 */
[----:B------:R-:W-:-:S07]  /*9c50*/  VIADD R12, R9, 0x1 ;  /* 0x00000001090c7836 */ /* 0x000fce0000000000 */
.L_x_241:
[----:B------:R-:W-:-:S03]  /*9c60*/  UMOV UR7, 0xffffffff ;  /* 0xffffffff00077882 */ /* 0x000fc60000000000 */
[----:B------:R-:W-:Y:S05]  /*9c70*/  BRA.DIV UR7, `(.L_x_231) ;  /* 0x0000000e07947947 */ /* 0x000fea000b800000 */
[----:B------:R-:W-:-:S13]  /*9c80*/  ELECT P6, URZ, PT ;  /* 0x00000000003f782f */ /* 0x000fda00038c0000 */
.L_x_250:
[----:B------:R-:W0:Y:S01]  /*9c90*/  LDC R4, c[0x0][0x28c] ;  /* 0x0000a300ff047b82 */ /* 0x000e220000000800 */
[----:B------:R-:W-:Y:S01]  /*9ca0*/  BSSY B1, `(.L_x_232) ;  /* 0x0000046000017945 */ /* 0x000fe20003800000 */
[----:B0-----:R-:W-:-:S13]  /*9cb0*/  ISETP.LT.OR P6, PT, R4, 0x1, !P6 ;  /* 0x000000010400780c */ /* 0x001fda00077c1670 */
[----:B------:R-:W-:Y:S05]  /*9cc0*/  @P6 BRA `(.L_x_233) ;  /* 0x00000004000c6947 */ /* 0x000fea0003800000 */
[----:B------:R-:W-:Y:S01]  /*9cd0*/  IMAD R19, R19, 0x2, R10 ;  /* 0x0000000213137824 */ /* 0x000fe200078e020a */
[----:B------:R-:W-:Y:S01]  /*9ce0*/  MOV R15, R8 ;  /* 0x00000008000f7202 */ /* 0x000fe20000000f00 */
[----:B------:R-:W-:Y:S02]  /*9cf0*/  IMAD.SHL.U32 R20, R20, 0x100, RZ ;  /* 0x0000010014147824 */ /* 0x000fe400078e00ff */
[----:B------:R-:W-:Y:S02]  /*9d00*/  IMAD.MOV.U32 R23, RZ, RZ, RZ ;  /* 0x000000ffff177224 */ /* 0x000fe400078e00ff */
[----:B------:R-:W-:Y:S02]  /*9d10*/  IMAD.MOV.U32 R4, RZ, RZ, R12 ;  /* 0x000000ffff047224 */ /* 0x000fe400078e000c */
[----:B------:R-:W-:Y:S02]  /*9d20*/  IMAD.MOV.U32 R5, RZ, RZ, R3 ;  /* 0x000000ffff057224 */ /* 0x000fe400078e0003 */
[----:B------:R-:W-:-:S07]  /*9d30*/  IMAD R19, R19, 0x30, RZ ;  /* 0x0000003013137824 */ /* 0x000fce00078e02ff */
.L_x_236:
[----:B------:R-:W0:Y:S01]  /*9d40*/  S2R R21, SR_CgaCtaId ;  /* 0x0000000000157919 */ /* 0x000e220000008800 */
[----:B------:R-:W-:Y:S02]  /*9d50*/  MOV R6, 0x400 ;  /* 0x0000040000067802 */ /* 0x000fe40000000f00 */
[----:B------:R-:W-:-:S13]  /*9d60*/  ISETP.NE.AND P1, PT, R0, RZ, PT ;  /* 0x000000ff0000720c */ /* 0x000fda0003f25270 */
[----:B------:R-:W1:Y:S01]  /*9d70*/  @!P1 LDC R14, c[0x0][0x500] ;  /* 0x00014000ff0e9b82 */ /* 0x000e620000000800 */
[----:B0-----:R-:W-:Y:S02]  /*9d80*/  LEA R22, R21, R6, 0x18 ;  /* 0x0000000615167211 */ /* 0x001fe400078ec0ff */
[----:B------:R-:W-:-:S03]  /*9d90*/  SHF.L.U32 R6, R5, 0x1f, RZ ;  /* 0x0000001f05067819 */ /* 0x000fc600000006ff */
[----:B------:R-:W-:-:S04]  /*9da0*/  IMAD R21, R15, 0x8, R22 ;  /* 0x000000080f157824 */ /* 0x000fc800078e0216 */
[----:B------:R-:W0:Y:S02]  /*9db0*/  SYNCS.PHASECHK.TRANS64.TRYWAIT P0, [R21+URZ+0x10], R6 ;  /* 0x00001006150075a7 */ /* 0x000e24000800017f */
[----:B01----:R-:W-:Y:S05]  /*9dc0*/  @!P0 BRA `(.L_x_234) ;  /* 0x0000000c00608947 */ /* 0x003fea0003800000 */
.L_x_251:
[----:B0-----:R-:W-:Y:S01]  /*9dd0*/  PRMT R6, R13, 0x9910, RZ ;  /* 0x000099100d067816 */ /* 0x001fe200000000ff */
[----:B------:R0:W-:Y:S03]  /*9de0*/  @!P1 SYNCS.ARRIVE.TRANS64 RZ, [R21+URZ], R14 ;  /* 0x0000000e15ff99a7 */ /* 0x0001e6000800003f */
[----:B------:R-:W-:-:S13]  /*9df0*/  ISETP.NE.AND P0, PT, R6, 0x2, PT ;  /* 0x000000020600780c */ /* 0x000fda0003f05270 */
[----:B0-----:R-:W-:Y:S05]  /*9e00*/  @P0 BRA `(.L_x_235) ;  /* 0x0000000000040947 */ /* 0x001fea0003800000 */
[----:B------:R-:W-:Y:S01]  /*9e10*/  BPT.TRAP 0x1 ;  /* 0x000000040000795c */ /* 0x000fe20000300000 */
.L_x_235:
[----:B------:R-:W-:Y:S01]  /*9e20*/  IMAD R6, R15, 0x4, R10 ;  /* 0x000000040f067824 */ /* 0x000fe200078e020a */
[----:B------:R-:W-:Y:S01]  /*9e30*/  R2UR UR34, R23 ;  /* 0x00000000172272ca */ /* 0x000fe200000e0000 */
[--C-:B------:R-:W-:Y:S01]  /*9e40*/  IMAD R14, R15, 0x10000, R22.reuse ;  /* 0x000100000f0e7824 */ /* 0x100fe200078e0216 */
[----:B------:R-:W-:Y:S01]  /*9e50*/  R2UR UR33, R21 ;  /* 0x00000000152172ca */ /* 0x000fe200000e0000 */
[----:B------:R-:W-:Y:S01]  /*9e60*/  IMAD R6, R6, 0xc00, RZ ;  /* 0x00000c0006067824 */ /* 0x000fe200078e02ff */
[----:B------:R-:W-:Y:S01]  /*9e70*/  R2UR UR36, R7 ;  /* 0x00000000072472ca */ /* 0x000fe200000e0000 */
[----:B------:R-:W-:Y:S01]  /*9e80*/  VIADD R4, R4, 0xffffffff ;  /* 0xffffffff04047836 */ /* 0x000fe20000000000 */
[----:B------:R-:W-:Y:S01]  /*9e90*/  R2UR UR24, R14 ;  /* 0x000000000e1872ca */ /* 0x000fe200000e0000 */
[----:B------:R-:W-:Y:S01]  /*9ea0*/  IMAD R6, R6, 0x2, R22 ;  /* 0x0000000206067824 */ /* 0x000fe200078e0216 */
[----:B------:R-:W-:Y:S01]  /*9eb0*/  R2UR UR35, R20 ;  /* 0x00000000142372ca */ /* 0x000fe200000e0000 */
[----:B------:R-:W-:Y:S01]  /*9ec0*/  UIADD3 UR14, UP0, UR30, 0xf0, URZ ;  /* 0x000000f01e0e7890 */ /* 0x000fe2000ff1e03f */
[----:B------:R-:W-:Y:S01]  /*9ed0*/  R2UR UR19, R19 ;  /* 0x00000000131372ca */ /* 0x000fe200000e0000 */
[----:B------:R-:W-:Y:S01]  /*9ee0*/  UIADD3 UR42, UP1, UR30, 0x1f0, URZ ;  /* 0x000001f01e2a7890 */ /* 0x000fe2000ff3e03f */
[----:B------:R-:W-:Y:S01]  /*9ef0*/  R2UR UR8, R6 ;  /* 0x00000000060872ca */ /* 0x000fe200000e0000 */
[----:B------:R-:W-:Y:S01]  /*9f00*/  UIADD3.X UR15, URZ, UR31, URZ, UP0, !UPT ;  /* 0x0000001f3f0f7290 */ /* 0x000fe200087fe43f */
[----:B------:R-:W-:Y:S01]  /*9f10*/  ISETP.GT.AND P1, PT, R4, 0x1, PT ;  /* 0x000000010400780c */ /* 0x000fe20003f24270 */
[----:B------:R-:W-:Y:S01]  /*9f20*/  UIADD3 UR26, UR34, 0x40, URZ ;  /* 0x00000040221a7890 */ /* 0x000fe2000fffe03f */
[----:B------:R-:W-:Y:S01]  /*9f30*/  VIADD R15, R15, 0x1 ;  /* 0x000000010f0f7836 */ /* 0x000fe20000000000 */
[----:B------:R-:W-:Y:S01]  /*9f40*/  UIADD3.X UR43, URZ, UR31, URZ, UP1, !UPT ;  /* 0x0000001f3f2b7290 */ /* 0x000fe20008ffe43f */
[----:B------:R-:W-:Y:S01]  /*9f50*/  VIADD R23, R23, 0x80 ;  /* 0x0000008017177836 */ /* 0x000fe20000000000 */
[----:B------:R-:W-:-:S02]  /*9f60*/  UIADD3 UR32, UR24, 0x100, URZ ;  /* 0x0000010018207890 */ /* 0x000fc4000fffe03f */
[----:B------:R-:W-:Y:S01]  /*9f70*/  UIADD3 UR24, UR24, 0x8100, URZ ;  /* 0x0000810018187890 */ /* 0x000fe2000fffe03f */
[----:B------:R-:W-:Y:S01]  /*9f80*/  ISETP.NE.AND P0, PT, R15, 0x2, PT ;  /* 0x000000020f00780c */ /* 0x000fe20003f05270 */
[----:B------:R-:W-:Y:S01]  /*9f90*/  UMOV UR22, 0x0 ;  /* 0x0000000000167882 */ /* 0x000fe20000000000 */
[----:B------:R-:W-:Y:S01]  /*9fa0*/  UMOV UR23, 0x10000000 ;  /* 0x1000000000177882 */ /* 0x000fe20000000000 */
[----:B------:R-:W-:Y:S01]  /*9fb0*/  UIADD3 UR16, UR8, 0x20100, URZ ;  /* 0x0002010008107890 */ /* 0x000fe2000fffe03f */
[----:B------:R-:W-:Y:S01]  /*9fc0*/  SEL R6, RZ, 0x1, P0 ;  /* 0x00000001ff067807 */ /* 0x000fe20000000000 */
[----:B------:R-:W-:Y:S01]  /*9fd0*/  UIADD3 UR8, UR8, 0x23100, URZ ;  /* 0x0002310008087890 */ /* 0x000fe2000fffe03f */
[----:B------:R0:W-:Y:S01]  /*9fe0*/  UTMALDG.3D [UR32], [UR14], desc[UR22] ;  /* 0x000016200e0075b4 */ /* 0x0001e20008011000 */
[----:B------:R-:W-:Y:S01]  /*9ff0*/  UMOV UR25, UR33 ;  /* 0x0000002100197c82 */ /* 0x000fe20008000000 */
[----:B------:R-:W-:Y:S01]  /*a000*/  UMOV UR28, UR36 ;  /* 0x00000024001c7c82 */ /* 0x000fe20008000000 */
[----:B------:R-:W-:Y:S01]  /*a010*/  UMOV UR27, UR35 ;  /* 0x00000023001b7c82 */ /* 0x000fe20008000000 */
[----:B------:R-:W-:Y:S01]  /*a020*/  UMOV UR7, 0x30000 ;  /* 0x0003000000077882 */ /* 0x000fe20000000000 */
[----:B------:R-:W-:Y:S01]  /*a030*/  UMOV UR17, UR33 ;  /* 0x0000002100117c82 */ /* 0x000fe20008000000 */
[----:B------:R-:W-:Y:S01]  /*a040*/  UMOV UR18, UR34 ;  /* 0x0000002200127c82 */ /* 0x000fe20008000000 */
[----:B------:R-:W-:Y:S01]  /*a050*/  UMOV UR20, UR36 ;  /* 0x0000002400147c82 */ /* 0x000fe20008000000 */
[----:B------:R-:W-:Y:S01]  /*a060*/  UMOV UR9, UR33 ;  /* 0x0000002100097c82 */ /* 0x000fe20008000000 */
[----:B------:R-:W-:Y:S01]  /*a070*/  UMOV UR11, UR19 ;  /* 0x00000013000b7c82 */ /* 0x000fe20008000000 */
[----:B------:R-:W-:Y:S01]  /*a080*/  UMOV UR12, UR36 ;  /* 0x00000024000c7c82 */ /* 0x000fe20008000000 */
[----:B------:R0:W-:Y:S01]  /*a090*/  UTMALDG.3D [UR24], [UR14], desc[UR22] ;  /* 0x000016180e0075b4 */ /* 0x0001e20008011000 */
[----:B------:R-:W-:Y:S01]  /*a0a0*/  UMOV UR10, UR26 ;  /* 0x0000001a000a7c82 */ /* 0x000fe20008000000 */
[----:B------:R-:W-:-:S02]  /*a0b0*/  LOP3.LUT R5, R5, R6, RZ, 0x3c, !PT ;  /* 0x0000000605057212 */ /* 0x000fc400078e3cff */
[----:B------:R-:W-:Y:S01]  /*a0c0*/  SEL R15, R15, RZ, P0 ;  /* 0x000000ff0f0f7207 */ /* 0x000fe20000000000 */
[----:B------:R0:W-:Y:S01]  /*a0d0*/  UTMALDG.3D.MULTICAST [UR16], [UR42], UR7, desc[UR22] ;  /* 0x000016102a0073b4 */ /* 0x0001e20008011807 */
[----:B------:R0:W-:Y:S02]  /*a0e0*/  UTMALDG.3D.MULTICAST [UR8], [UR42], UR7, desc[UR22] ;  /* 0x000016082a0073b4 */ /* 0x0001e40008011807 */
[----:B0-----:R-:W-:Y:S05]  /*a0f0*/  @P1 BRA `(.L_x_236) ;  /* 0xfffffffc00101947 */ /* 0x001fea000383ffff */
.L_x_233:
[----:B------:R-:W-:Y:S05]  /*a100*/  BSYNC B1 ;  /* 0x0000000000017941 */ /* 0x000fea0003800000 */
.L_x_232:
[----:B------:R-:W-:Y:S01]  /*a110*/  LOP3.LUT P1, RZ, R11, 0xff, RZ, 0xc0, !PT ;  /* 0x000000ff0bff7812 */ /* 0x000fe2000782c0ff */
[----:B------:R-:W-:Y:S01]  /*a120*/  IMAD.IADD R8, R9, 0x1, R8 ;  /* 0x0000000109087824 */ /* 0x000fe200078e0208 */
[----:B------:R-:W-:Y:S01]  /*a130*/  IADD3 R16, P2, R16, UR38, RZ ;  /* 0x0000002610107c10 */ /* 0x000fe2000ff5e0ff */
[----:B------:R-:W-:Y:S01]  /*a140*/  ULDC.64 UR8, c[0x0][0x650] ;  /* 0x0001940000087ab9 */ /* 0x000fe20000000a00 */
[----:B------:R-:W-:Y:S01]  /*a150*/  BSSY B1, `(.L_x_237) ;  /* 0x000006c000017945 */ /* 0x000fe20003800000 */
[----:B------:R-:W-:Y:S01]  /*a160*/  IMAD.MOV.U32 R20, RZ, RZ, -0x1 ;  /* 0xffffffffff147424 */ /* 0x000fe200078e00ff */
[----:B------:R-:W-:Y:S01]  /*a170*/  SHF.R.U32.HI R4, RZ, 0x1, R8 ;  /* 0x00000001ff047819 */ /* 0x000fe20000011608 */
[----:B------:R-:W-:Y:S01]  /*a180*/  IMAD.MOV.U32 R19, RZ, RZ, -0x1 ;  /* 0xffffffffff137424 */ /* 0x000fe200078e00ff */
[----:B------:R-:W-:Y:S01]  /*a190*/  ISETP.GT.U32.AND P0, PT, R8, 0x1, PT ;  /* 0x000000010800780c */ /* 0x000fe20003f04070 */
[----:B------:R-:W-:Y:S01]  /*a1a0*/  IMAD.MOV.U32 R7, RZ, RZ, -0x1 ;  /* 0xffffffffff077424 */ /* 0x000fe200078e00ff */
[----:B------:R-:W-:-:S02]  /*a1b0*/  LOP3.LUT R4, R4, 0x1, RZ, 0xc0, !PT ;  /* 0x0000000104047812 */ /* 0x000fc400078ec0ff */
[----:B------:R-:W-:Y:S01]  /*a1c0*/  ISETP.LT.U32.AND P0, PT, R9, 0x2, P0 ;  /* 0x000000020900780c */ /* 0x000fe20000701070 */
[----:B------:R-:W0:Y:S01]  /*a1d0*/  @P1 S2R R6, SR_CgaCtaId ;  /* 0x0000000000061919 */ /* 0x000e220000008800 */
[----:B------:R-:W-:Y:S02]  /*a1e0*/  @P1 MOV R5, 0x400 ;  /* 0x0000040000051802 */ /* 0x000fe40000000f00 */
[----:B------:R-:W-:Y:S02]  /*a1f0*/  IADD3.X R17, R17, UR41, RZ, P2, !PT ;  /* 0x0000002911117c10 */ /* 0x000fe400097fe4ff */
[----:B------:R-:W-:Y:S02]  /*a200*/  ISETP.GE.U32.AND P2, PT, R16, UR8, PT ;  /* 0x0000000810007c0c */ /* 0x000fe4000bf46070 */
[----:B------:R-:W-:Y:S02]  /*a210*/  LOP3.LUT R8, R8, 0x1, RZ, 0xc0, !PT ;  /* 0x0000000108087812 */ /* 0x000fe400078ec0ff */
[----:B------:R-:W-:-:S02]  /*a220*/  PRMT R11, RZ, 0x7610, R11 ;  /* 0x00007610ff0b7816 */ /* 0x000fc4000000000b */
[----:B0-----:R-:W-:-:S04]  /*a230*/  @P1 LEA R5, R6, R5, 0x18 ;  /* 0x0000000506051211 */ /* 0x001fc800078ec0ff */
[----:B------:R0:W-:Y:S01]  /*a240*/  @P1 SYNCS.ARRIVE.TRANS64.A1T0 RZ, [R5+URZ+0x38], RZ ;  /* 0x000038ff05ff19a7 */ /* 0x0001e2000810003f */
[----:B------:R-:W-:Y:S02]  /*a250*/  ISETP.NE.U32.AND P1, PT, R4, 0x1, PT ;  /* 0x000000010400780c */ /* 0x000fe40003f25070 */
[----:B------:R-:W-:Y:S02]  /*a260*/  SEL R4, RZ, 0x1, !P0 ;  /* 0x00000001ff047807 */ /* 0x000fe40004000000 */
[----:B------:R-:W-:Y:S02]  /*a270*/  ISETP.GE.U32.AND.EX P0, PT, R17, UR9, PT, P2 ;  /* 0x0000000911007c0c */ /* 0x000fe4000bf06120 */
[----:B------:R-:W-:-:S04]  /*a280*/  ISETP.GT.U32.AND P1, PT, R9, 0x1, !P1 ;  /* 0x000000010900780c */ /* 0x000fc80004f24070 */
[----:B0-----:R-:W-:-:S04]  /*a290*/  SEL R5, RZ, 0x1, !P1 ;  /* 0x00000001ff057807 */ /* 0x001fc80004800000 */
[--C-:B------:R-:W-:Y:S02]  /*a2a0*/  LOP3.LUT R3, R5, R3, R4.reuse, 0x96, !PT ;  /* 0x0000000305037212 */ /* 0x100fe400078e9604 */
[----:B------:R-:W-:Y:S01]  /*a2b0*/  PRMT R4, RZ, 0x7610, R4 ;  /* 0x00007610ff047816 */ /* 0x000fe20000000004 */
[----:B------:R-:W-:Y:S06]  /*a2c0*/  @P0 BRA `(.L_x_238) ;  /* 0x0000000400500947 */ /* 0x000fec0003800000 */
[----:B------:R-:W0:Y:S01]  /*a2d0*/  S2R R19, SR_CTAID.X ;  /* 0x0000000000137919 */ /* 0x000e220000002500 */
[----:B------:R-:W-:Y:S01]  /*a2e0*/  ULDC.64 UR8, c[0x0][0x628] ;  /* 0x00018a0000087ab9 */ /* 0x000fe20000000a00 */
[----:B------:R-:W1:Y:S01]  /*a2f0*/  LDC R20, c[0x0][0x144] ;  /* 0x00005100ff147b82 */ /* 0x000e620000000800 */
[----:B------:R-:W-:Y:S01]  /*a300*/  ISETP.NE.U32.AND P0, PT, RZ, UR8, PT ;  /* 0x00000008ff007c0c */ /* 0x000fe2000bf05070 */
[----:B------:R-:W2:Y:S01]  /*a310*/  S2R R14, SR_CTAID.Y ;  /* 0x00000000000e7919 */ /* 0x000ea20000002600 */
[----:B------:R-:W-:Y:S01]  /*a320*/  ULDC UR10, c[0x0][0x630] ;  /* 0x00018c00000a7ab9 */ /* 0x000fe20000000800 */
[----:B------:R-:W-:Y:S01]  /*a330*/  ULDC UR11, c[0x0][0x150] ;  /* 0x00005400000b7ab9 */ /* 0x000fe20000000800 */
[----:B------:R-:W-:Y:S01]  /*a340*/  ISETP.NE.AND.EX P0, PT, RZ, UR9, PT, P0 ;  /* 0x00000009ff007c0c */ /* 0x000fe2000bf05300 */
[----:B------:R-:W-:Y:S01]  /*a350*/  IMAD.MOV.U32 R5, RZ, RZ, R17 ;  /* 0x000000ffff057224 */ /* 0x000fe200078e0011 */
[----:B------:R-:W-:Y:S02]  /*a360*/  MOV R4, R16 ;  /* 0x0000001000047202 */ /* 0x000fe40000000f00 */
[----:B0-----:R-:W-:-:S09]  /*a370*/  I2FP.F32.U32 R21, R19 ;  /* 0x0000001300157245 */ /* 0x001fd20000201000 */
[----:B------:R-:W-:Y:S05]  /*a380*/  @!P0 BRA `(.L_x_239) ;  /* 0x0000000000288947 */ /* 0x000fea0003800000 */
[----:B------:R-:W-:Y:S02]  /*a390*/  ULDC UR7, c[0x0][0x634] ;  /* 0x00018d0000077ab9 */ /* 0x000fe40000000800 */
[----:B------:R-:W-:-:S05]  /*a3a0*/  IADD3 R5, P0, R16, UR7, RZ ;  /* 0x0000000710057c10 */ /* 0x000fca000ff1e0ff */
[----:B------:R-:W-:-:S04]  /*a3b0*/  IMAD.X R15, RZ, RZ, R17, P0 ;  /* 0x000000ffff0f7224 */ /* 0x000fc800000e0611 */
[----:B------:R-:W-:-:S04]  /*a3c0*/  IMAD.WIDE.U32 R6, R15, UR8, RZ ;  /* 0x000000080f067c25 */ /* 0x000fc8000f8e00ff */
[----:B------:R-:W-:-:S04]  /*a3d0*/  IMAD.WIDE.U32 R6, P0, R5, UR9, R6 ;  /* 0x0000000905067c25 */ /* 0x000fc8000f800006 */
[----:B------:R-:W-:-:S04]  /*a3e0*/  IMAD.WIDE.U32 R4, R5, UR8, RZ ;  /* 0x0000000805047c25 */ /* 0x000fc8000f8e00ff */
[----:B------:R-:W-:Y:S01]  /*a3f0*/  IMAD.MOV.U32 R4, RZ, RZ, R7 ;  /* 0x000000ffff047224 */ /* 0x000fe200078e0007 */
[----:B------:R-:W-:Y:S01]  /*a400*/  IADD3 RZ, P1, R5, R6, RZ ;  /* 0x0000000605ff7210 */ /* 0x000fe20007f3e0ff */
[----:B------:R-:W-:-:S04]  /*a410*/  IMAD.X R5, RZ, RZ, RZ, P0 ;  /* 0x000000ffff057224 */ /* 0x000fc800000e06ff */
[----:B------:R-:W-:-:S08]  /*a420*/  IMAD.WIDE.U32.X R4, R15, UR9, R4, P1 ;  /* 0x000000090f047c25 */ /* 0x000fd000088e0404 */
.L_x_239:
[----:B------:R-:W-:Y:S01]  /*a430*/  FMUL R21, R21, UR11 ;  /* 0x0000000b15157c20 */ /* 0x000fe20008400000 */
[--C-:B------:R-:W-:Y:S01]  /*a440*/  SHF.R.U64 R15, R4, UR10, R5.reuse ;  /* 0x0000000a040f7c19 */ /* 0x100fe20008001205 */
[----:B------:R-:W-:Y:S01]  /*a450*/  ULDC.64 UR8, c[0x0][0x620] ;  /* 0x0001880000087ab9 */ /* 0x000fe20000000a00 */
[----:B------:R-:W-:Y:S01]  /*a460*/  SHF.R.U32.HI R4, RZ, UR10, R5 ;  /* 0x0000000aff047c19 */ /* 0x000fe20008011605 */
[----:B------:R-:W-:Y:S01]  /*a470*/  ULDC.64 UR10, c[0x0][0x640] ;  /* 0x00019000000a7ab9 */ /* 0x000fe20000000a00 */
[----:B------:R-:W-:Y:S01]  /*a480*/  IADD3 R5, P0, RZ, -R15, RZ ;  /* 0x8000000fff057210 */ /* 0x000fe20007f1e0ff */
[----:B------:R-:W0:Y:S01]  /*a490*/  F2I.U32.TRUNC.NTZ R21, R21 ;  /* 0x0000001500157305 */ /* 0x000e22000020f000 */
[----:B------:R-:W-:-:S03]  /*a4a0*/  ULDC UR7, c[0x0][0x618] ;  /* 0x0001860000077ab9 */ /* 0x000fc60000000800 */
[----:B------:R-:W-:Y:S01]  /*a4b0*/  IMAD.X R4, RZ, RZ, ~R4, P0 ;  /* 0x000000ffff047224 */ /* 0x000fe200000e0e04 */
[----:B------:R-:W-:-:S03]  /*a4c0*/  ISETP.NE.U32.AND P0, PT, RZ, UR10, PT ;  /* 0x0000000aff007c0c */ /* 0x000fc6000bf05070 */
[----:B------:R-:W-:Y:S01]  /*a4d0*/  IMAD R4, R4, UR8, RZ ;  /* 0x0000000804047c24 */ /* 0x000fe2000f8e02ff */
[----:B------:R-:W-:-:S03]  /*a4e0*/  ISETP.NE.AND.EX P0, PT, RZ, UR11, PT, P0 ;  /* 0x0000000bff007c0c */ /* 0x000fc6000bf05300 */
[C---:B------:R-:W-:Y:S02]  /*a4f0*/  IMAD R7, R5.reuse, UR9, R4 ;  /* 0x0000000905077c24 */ /* 0x040fe4000f8e0204 */
[----:B------:R-:W-:Y:S01]  /*a500*/  IMAD.WIDE.U32 R4, R5, UR8, R16 ;  /* 0x0000000805047c25 */ /* 0x000fe2000f8e0010 */
[----:B------:R-:W-:-:S03]  /*a510*/  ULDC UR8, c[0x0][0x154] ;  /* 0x0000550000087ab9 */ /* 0x000fc60000000800 */
[----:B0-----:R-:W-:Y:S02]  /*a520*/  IMAD.MOV R6, RZ, RZ, -R21 ;  /* 0x000000ffff067224 */ /* 0x001fe400078e0a15 */
[----:B------:R-:W0:Y:S01]  /*a530*/  LDC R21, c[0x0][0x148] ;  /* 0x00005200ff157b82 */ /* 0x000e220000000800 */
[----:B------:R-:W-:Y:S02]  /*a540*/  IMAD.IADD R5, R5, 0x1, R7 ;  /* 0x0000000105057824 */ /* 0x000fe400078e0207 */
[----:B-1----:R-:W-:Y:S01]  /*a550*/  IMAD R19, R20, R6, R19 ;  /* 0x0000000614137224 */ /* 0x002fe200078e0213 */
[----:B--2---:R-:W-:Y:S02]  /*a560*/  I2FP.F32.U32 R6, R14 ;  /* 0x0000000e00067245 */ /* 0x004fe40000201000 */
[--C-:B------:R-:W-:Y:S02]  /*a570*/  SHF.R.U64 R20, R4, UR7, R5.reuse ;  /* 0x0000000704147c19 */ /* 0x100fe40008001205 */
[----:B------:R-:W-:Y:S01]  /*a580*/  SHF.R.U32.HI R5, RZ, UR7, R5 ;  /* 0x00000007ff057c19 */ /* 0x000fe20008011605 */
[----:B------:R-:W-:Y:S01]  /*a590*/  FMUL R6, R6, UR8 ;  /* 0x0000000806067c20 */ /* 0x000fe20008400000 */
[----:B------:R-:W-:-:S02]  /*a5a0*/  ULDC UR7, c[0x0][0x608] ;  /* 0x0001820000077ab9 */ /* 0x000fc40000000800 */
[--C-:B------:R-:W-:Y:S01]  /*a5b0*/  SHF.R.U64 R23, R20, UR7, R5.reuse ;  /* 0x0000000714177c19 */ /* 0x100fe20008001205 */
[----:B------:R1:W2:Y:S01]  /*a5c0*/  F2I.U32.TRUNC.NTZ R24, R6 ;  /* 0x0000000600187305 */ /* 0x0002a2000020f000 */
[----:B------:R-:W-:Y:S01]  /*a5d0*/  SHF.R.U32.HI R4, RZ, UR7, R5 ;  /* 0x00000007ff047c19 */ /* 0x000fe20008011605 */
[----:B------:R-:W-:-:S03]  /*a5e0*/  ULDC UR7, c[0x0][0x658] ;  /* 0x0001960000077ab9 */ /* 0x000fc60000000800 */
[--C-:B------:R-:W-:Y:S02]  /*a5f0*/  SHF.R.U64 R22, R23, UR7, R4.reuse ;  /* 0x0000000717167c19 */ /* 0x100fe40008001204 */
[----:B------:R-:W-:-:S03]  /*a600*/  SHF.R.U32.HI R25, RZ, UR7, R4 ;  /* 0x00000007ff197c19 */ /* 0x000fc60008011604 */
[----:B------:R-:W-:Y:S02]  /*a610*/  IMAD.MOV.U32 R4, RZ, RZ, R22 ;  /* 0x000000ffff047224 */ /* 0x000fe400078e0016 */
[----:B------:R-:W-:Y:S01]  /*a620*/  IMAD.MOV.U32 R5, RZ, RZ, R25 ;  /* 0x000000ffff057224 */ /* 0x000fe200078e0019 */
[----:B-1----:R-:W-:Y:S06]  /*a630*/  @!P0 BRA `(.L_x_240) ;  /* 0x0000000000288947 */ /* 0x002fec0003800000 */
[----:B------:R-:W-:Y:S02]  /*a640*/  ULDC UR7, c[0x0][0x64c] ;  /* 0x0001930000077ab9 */ /* 0x000fe40000000800 */
[----:B------:R-:W-:-:S05]  /*a650*/  IADD3 R5, P0, R22, UR7, RZ ;  /* 0x0000000716057c10 */ /* 0x000fca000ff1e0ff */
[----:B------:R-:W-:-:S04]  /*a660*/  IMAD.X R25, RZ, RZ, R25, P0 ;  /* 0x000000ffff197224 */ /* 0x000fc800000e0619 */
[----:B------:R-:W-:-:S04]  /*a670*/  IMAD.WIDE.U32 R6, R25, UR10, RZ ;  /* 0x0000000a19067c25 */ /* 0x000fc8000f8e00ff */
[----:B------:R-:W-:-:S04]  /*a680*/  IMAD.WIDE.U32 R6, P0, R5, UR11, R6 ;  /* 0x0000000b05067c25 */ /* 0x000fc8000f800006 */
[----:B------:R-:W-:Y:S01]  /*a690*/  IMAD.WIDE.U32 R4, R5, UR10, RZ ;  /* 0x0000000a05047c25 */ /* 0x000fe2000f8e00ff */
[----:B------:R-:W-:-:S04]  /*a6a0*/  MOV R4, R7 ;  /* 0x0000000700047202 */ /* 0x000fc80000000f00 */
[----:B------:R-:W-:Y:S01]  /*a6b0*/  IADD3 RZ, P1, R5, R6, RZ ;  /* 0x0000000605ff7210 */ /* 0x000fe20007f3e0ff */
[----:B------:R-:W-:-:S04]  /*a6c0*/  IMAD.X R5, RZ, RZ, RZ, P0 ;  /* 0x000000ffff057224 */ /* 0x000fc800000e06ff */
[----:B------:R-:W-:-:S08]  /*a6d0*/  IMAD.WIDE.U32.X R4, R25, UR11, R4, P1 ;  /* 0x0000000b19047c25 */ /* 0x000fd000088e0404 */
.L_x_240:
[----:B------:R-:W-:Y:S01]  /*a6e0*/  ISETP.NE.AND P0, PT, R2, 0x1, PT ;  /* 0x000000010200780c */ /* 0x000fe20003f05270 */
[----:B------:R-:W-:Y:S01]  /*a6f0*/  ULDC UR7, c[0x0][0x648] ;  /* 0x0001920000077ab9 */ /* 0x000fe20000000800 */
[----:B------:R-:W-:Y:S01]  /*a700*/  LOP3.LUT R23, R23, UR6, RZ, 0xc0, !PT ;  /* 0x0000000617177c12 */ /* 0x000fe2000f8ec0ff */
[----:B--2---:R-:W-:Y:S01]  /*a710*/  IMAD.MOV R24, RZ, RZ, -R24 ;  /* 0x000000ffff187224 */ /* 0x004fe200078e0a18 */
[----:B------:R-:W-:Y:S01]  /*a720*/  SHF.R.U64 R4, R4, UR7, R5 ;  /* 0x0000000704047c19 */ /* 0x000fe20008001205 */
[----:B------:R-:W-:Y:S01]  /*a730*/  ULDC UR7, c[0x0][0x638] ;  /* 0x00018e0000077ab9 */ /* 0x000fe20000000800 */
[----:B------:R-:W-:Y:S01]  /*a740*/  LOP3.LUT R7, R20, UR4, RZ, 0xc0, !PT ;  /* 0x0000000414077c12 */ /* 0x000fe2000f8ec0ff */
[----:B------:R-:W-:Y:S02]  /*a750*/  ULDC UR8, c[0x0][0x610] ;  /* 0x0001840000087ab9 */ /* 0x000fe40000000800 */
[----:B------:R-:W-:Y:S02]  /*a760*/  IMAD.MOV R5, RZ, RZ, -R4 ;  /* 0x000000ffff057224 */ /* 0x000fe400078e0a04 */
[----:B------:R-:W-:-:S02]  /*a770*/  IMAD R4, R4, UR5, R23 ;  /* 0x0000000504047c24 */ /* 0x000fc4000f8e0217 */
[----:B0-----:R-:W-:Y:S02]  /*a780*/  @P0 IMAD R19, R21, R24, R14 ;  /* 0x0000001815130224 */ /* 0x001fe400078e020e */
[----:B------:R-:W-:Y:S01]  /*a790*/  IMAD R22, R5, UR7, R22 ;  /* 0x0000000705167c24 */ /* 0x000fe2000f8e0216 */
[----:B------:R-:W-:Y:S01]  /*a7a0*/  ULDC UR7, c[0x0][0x600] ;  /* 0x0001800000077ab9 */ /* 0x000fe20000000800 */
[----:B------:R-:W-:Y:S02]  /*a7b0*/  IMAD R20, R4, UR8, R19 ;  /* 0x0000000804147c24 */ /* 0x000fe4000f8e0213 */
[----:B------:R-:W-:Y:S02]  /*a7c0*/  IMAD R5, R22, UR7, R7 ;  /* 0x0000000716057c24 */ /* 0x000fe4000f8e0207 */
[----:B------:R-:W-:Y:S02]  /*a7d0*/  IMAD.MOV.U32 R4, RZ, RZ, 0x1 ;  /* 0x00000001ff047424 */ /* 0x000fe400078e00ff */
[----:B------:R-:W-:Y:S01]  /*a7e0*/  IMAD.MOV.U32 R7, RZ, RZ, R15 ;  /* 0x000000ffff077224 */ /* 0x000fe200078e000f */
[----:B------:R-:W-:-:S02]  /*a7f0*/  SEL R19, R5, R20, !P0 ;  /* 0x0000001405137207 */ /* 0x000fc40004000000 */
[----:B------:R-:W-:-:S07]  /*a800*/  SEL R20, R20, R5, !P0 ;  /* 0x0000000514147207 */ /* 0x000fce0004000000 */
.L_x_238:
[----:B------:R-:W-:Y:S05]  /*a810*/  BSYNC B1 ;  /* 0x0000000000017941 */ /* 0x000fea0003800000 */
.L_x_237:
[----:B------:R-:W-:-:S13]  /*a820*/  LOP3.LUT P0, RZ, R4, 0xff, RZ, 0xc0, !PT ;  /* 0x000000ff04ff7812 */ /* 0x000fda000780c0ff */
[----:B------:R-:W-:Y:S05]  /*a830*/  @P0 BRA `(.L_x_241) ;  /* 0xfffffff400080947 */ /* 0x000fea000383ffff */
[----:B------:R-:W-:Y:S05]  /*a840*/  BSYNC B0 ;  /* 0x0000000000007941 */ /* 0x000fea0003800000 */
.L_x_230:
[----:B------:R-:W-:-:S03]  /*a850*/  UMOV UR7, 0xffffffff ;  /* 0xffffffff00077882 */ /* 0x000fc60000000000 */
[----:B------:R-:W-:Y:S05]  /*a860*/  BRA.DIV UR7, `(.L_x_242) ;  /* 0x0000000207cc7947 */ /* 0x000fea000b800000 */
[----:B------:R-:W-:-:S13]  /*a870*/  ELECT P6, URZ, PT ;  /* 0x00000000003f782f */ /* 0x000fda00038c0000 */
.L_x_254:
[----:B------:R-:W-:Y:S04]  /*a880*/  BSSY B0, `(.L_x_243) ;  /* 0x0000019000007945 */ /* 0x000fe80003800000 */
[----:B------:R-:W-:Y:S05]  /*a890*/  @!P6 BRA `(.L_x_244) ;  /* 0x00000000005ce947 */ /* 0x000fea0003800000 */
[----:B------:R-:W-:-:S04]  /*a8a0*/  LOP3.LUT R18, R18, 0x2, RZ, 0xfc, !PT ;  /* 0x0000000212127812 */ /* 0x000fc800078efcff */
[----:B------:R-:W-:-:S13]  /*a8b0*/  ISETP.NE.AND P0, PT, R18, 0x3, PT ;  /* 0x000000031200780c */ /* 0x000fda0003f05270 */
[----:B------:R-:W-:Y:S05]  /*a8c0*/  @!P0 BRA `(.L_x_245) ;  /* 0x0000000000048947 */ /* 0x000fea0003800000 */
[----:B------:R-:W-:Y:S01]  /*a8d0*/  BPT.TRAP 0x1 ;  /* 0x000000040000795c */ /* 0x000fe20000300000 */
.L_x_245:
[----:B------:R-:W0:Y:S01]  /*a8e0*/  S2R R5, SR_CgaCtaId ;  /* 0x0000000000057919 */ /* 0x000e220000008800 */
[----:B------:R-:W-:Y:S02]  /*a8f0*/  MOV R0, 0x400 ;  /* 0x0000040000007802 */ /* 0x000fe40000000f00 */
[----:B------:R-:W-:Y:S02]  /*a900*/  SHF.L.U32 R2, R3, 0x1f, RZ ;  /* 0x0000001f03027819 */ /* 0x000fe400000006ff */
[----:B0-----:R-:W-:-:S05]  /*a910*/  LEA R5, R5, R0, 0x18 ;  /* 0x0000000005057211 */ /* 0x001fca00078ec0ff */
[----:B------:R-:W-:-:S04]  /*a920*/  VIADD R5, R5, 0x10 ;  /* 0x0000001005057836 */ /* 0x000fc80000000000 */
[C---:B------:R-:W-:Y:S02]  /*a930*/  IMAD R7, R8.reuse, 0x8, R5 ;  /* 0x0000000808077824 */ /* 0x040fe400078e0205 */
[----:B------:R-:W-:Y:S02]  /*a940*/  VIADD R8, R8, 0x1 ;  /* 0x0000000108087836 */ /* 0x000fe40000000000 */
[----:B------:R-:W0:Y:S03]  /*a950*/  SYNCS.PHASECHK.TRANS64.TRYWAIT P0, [R7+URZ], R2 ;  /* 0x00000002070075a7 */ /* 0x000e26000800017f */
[----:B------:R-:W-:-:S04]  /*a960*/  ISETP.NE.AND P1, PT, R8, 0x2, PT ;  /* 0x000000020800780c */ /* 0x000fc80003f25270 */
[----:B------:R-:W-:Y:S02]  /*a970*/  SEL R0, RZ, 0x1, P1 ;  /* 0x00000001ff007807 */ /* 0x000fe40000800000 */
[----:B------:R-:W-:Y:S02]  /*a980*/  SEL R8, R8, RZ, P1 ;  /* 0x000000ff08087207 */ /* 0x000fe40000800000 */
[----:B------:R-:W-:Y:S01]  /*a990*/  LOP3.LUT R0, R3, R0, RZ, 0x3c, !PT ;  /* 0x0000000003007212 */ /* 0x000fe200078e3cff */
[----:B0-----:R-:W-:Y:S06]  /*a9a0*/  @!P0 BRA `(.L_x_246) ;  /* 0x00000000009c8947 */ /* 0x001fec0003800000 */
.L_x_255:
[----:B------:R-:W-:Y:S01]  /*a9b0*/  IMAD R5, R8, 0x8, R5 ;  /* 0x0000000808057824 */ /* 0x000fe200078e0205 */
[----:B------:R-:W-:-:S07]  /*a9c0*/  SHF.L.U32 R0, R0, 0x1f, RZ ;  /* 0x0000001f00007819 */ /* 0x000fce00000006ff */
.L_x_247:
[----:B-1----:R1:W2:Y:S02]  /*a9d0*/  SYNCS.PHASECHK.TRANS64.TRYWAIT P0, [R5+URZ], R0 ;  /* 0x00000000050075a7 */ /* 0x0022a4000800017f */
[----:B--2---:R-:W-:Y:S05]  /*a9e0*/  @!P0 NANOSLEEP.SYNCS 0x989680 ;  /* 0x009896800000895d */ /* 0x004fea0003900000 */
[----:B------:R-:W2:Y:S02]  /*a9f0*/  @!P0 SYNCS.PHASECHK.TRANS64 P0, [R5+URZ], R0 ;  /* 0x00000000050085a7 */ /* 0x000ea4000800007f */
[----:B--2---:R-:W-:Y:S05]  /*aa00*/  @!P0 BRA `(.L_x_247) ;  /* 0xfffffffc00f08947 */ /* 0x004fea000383ffff */
.L_x_244:
[----:B------:R-:W-:Y:S05]  /*aa10*/  BSYNC B0 ;  /* 0x0000000000007941 */ /* 0x000fea0003800000 */
.L_x_243:
[----:B------:R-:W-:Y:S05]  /*aa20*/  EXIT ;  /* 0x000000000000794d */ /* 0x000fea0003800000 */
.L_x_21:
[----:B-1----:R1:W2:Y:S02]  /*aa30*/  SYNCS.PHASECHK.TRANS64.TRYWAIT P1, [R3+URZ], R0 ;  /* 0x00000000030075a7 */ /* 0x0022a4000802017f */
[----:B--2---:R-:W-:Y:S05]  /*aa40*/  @!P1 NANOSLEEP.SYNCS 0x989680 ;  /* 0x009896800000995d */ /* 0x004fea0003900000 */
[----:B------:R-:W2:Y:S02]  /*aa50*/  @!P1 SYNCS.PHASECHK.TRANS64 P1, [R3+URZ], R0 ;  /* 0x00000000030095a7 */ /* 0x000ea4000802007f */
[----:B--2---:R-:W-:Y:S05]  /*aa60*/  @!P1 BRA `(.L_x_21) ;  /* 0xfffffffc00f09947 */ /* 0x004fea000383ffff */
[----:B------:R-:W-:Y:S05]  /*aa70*/  BRA `(.L_x_20) ;  /* 0xffffff6c00407947 */ /* 0x000fea000383ffff */
.L_x_26:
[----:B-1----:R1:W2:Y:S02]  /*aa80*/  SYNCS.PHASECHK.TRANS64.TRYWAIT P1, [R5+URZ], R4 ;  /* 0x00000004050075a7 */ /* 0x0022a4000802017f */
[----:B--2---:R-:W-:Y:S05]  /*aa90*/  @!P1 NANOSLEEP.SYNCS 0x989680 ;  /* 0x009896800000995d */ /* 0x004fea0003900000 */
[----:B------:R-:W2:Y:S02]  /*aaa0*/  @!P1 SYNCS.PHASECHK.TRANS64 P1, [R5+URZ], R4 ;  /* 0x00000004050095a7 */ /* 0x000ea4000802007f */
[----:B--2---:R-:W-:Y:S05]  /*aab0*/  @!P1 BRA `(.L_x_26) ;  /* 0xfffffffc00f09947 */ /* 0x004fea000383ffff */
[----:B------:R-:W-:Y:S05]  /*aac0*/  BRA `(.L_x_25) ;  /* 0xffffff7400307947 */ /* 0x000fea000383ffff */
.L_x_231:
[----:B------:R-:W-:Y:S01]  /*aad0*/  BSSY B1, `(.L_x_248) ;  /* 0x0000006000017945 */ /* 0x000fe20003800000 */
[----:B------:R-:W-:-:S07]  /*aae0*/  IMAD.MOV.U32 R15, RZ, RZ, -0x1 ;  /* 0xffffffffff0f7424 */ /* 0x000fce00078e00ff */
[----:B------:R-:W-:Y:S05]  /*aaf0*/  WARPSYNC.COLLECTIVE R15, `(.L_x_249) ;  /* 0x000000000f0c7348 */ /* 0x000fea0003c00000 */
[----:B------:R-:W-:Y:S02]  /*ab00*/  ELECT P6, UR62, PT ;  /* 0x00000000003e782f */ /* 0x000fe400038c0000 */
[----:B------:R-:W-:Y:S01]  /*ab10*/  MOV R14, UR62 ;  /* 0x0000003e000e7c02 */ /* 0x000fe20008000f00 */
[----:B------:R-:W-:Y:S10]  /*ab20*/  ENDCOLLECTIVE ;  /* 0x000000000000791b */ /* 0x000ff40003800000 */
.L_x_249:
[----:B------:R-:W-:Y:S05]  /*ab30*/  BSYNC B1 ;  /* 0x0000000000017941 */ /* 0x000fea0003800000 */
.L_x_248:
[----:B------:R-:W-:Y:S05]  /*ab40*/  BRA `(.L_x_250) ;  /* 0xfffffff000507947 */ /* 0x000fea000383ffff */
.L_x_234:
[----:B0-----:R0:W1:Y:S02]  /*ab50*/  SYNCS.PHASECHK.TRANS64.TRYWAIT P0, [R21+URZ+0x10], R6 ;  /* 0x00001006150075a7 */ /* 0x001064000800017f */
[----:B-1----:R-:W-:Y:S05]  /*ab60*/  @!P0 NANOSLEEP.SYNCS 0x989680 ;  /* 0x009896800000895d */ /* 0x002fea0003900000 */
[----:B------:R-:W1:Y:S02]  /*ab70*/  @!P0 SYNCS.PHASECHK.TRANS64 P0, [R21+URZ+0x10], R6 ;  /* 0x00001006150085a7 */ /* 0x000e64000800007f */
[----:B-1----:R-:W-:Y:S05]  /*ab80*/  @!P0 BRA `(.L_x_234) ;  /* 0xfffffffc00f08947 */ /* 0x002fea000383ffff */
[----:B------:R-:W-:Y:S05]  /*ab90*/  BRA `(.L_x_251) ;  /* 0xfffffff0008c7947 */ /* 0x000fea000383ffff */
.L_x_242:
[----:B------:R-:W-:Y:S01]  /*aba0*/  BSSY B0, `(.L_x_252) ;  /* 0x0000006000007945 */ /* 0x000fe20003800000 */
[----:B------:R-:W-:-:S07]  /*abb0*/  IMAD.MOV.U32 R15, RZ, RZ, -0x1 ;  /* 0xffffffffff0f7424 */ /* 0x000fce00078e00ff */
[----:B------:R-:W-:Y:S05]  /*abc0*/  WARPSYNC.COLLECTIVE R15, `(.L_x_253) ;  /* 0x000000000f0c7348 */ /* 0x000fea0003c00000 */
[----:B------:R-:W-:Y:S02]  /*abd0*/  ELECT P6, UR62, PT ;  /* 0x00000000003e782f */ /* 0x000fe400038c0000 */
[----:B------:R-:W-:Y:S01]  /*abe0*/  MOV R14, UR62 ;  /* 0x0000003e000e7c02 */ /* 0x000fe20008000f00 */
[----:B------:R-:W-:Y:S10]  /*abf0*/  ENDCOLLECTIVE ;  /* 0x000000000000791b */ /* 0x000ff40003800000 */
.L_x_253:
[----:B------:R-:W-:Y:S05]  /*ac00*/  BSYNC B0 ;  /* 0x0000000000007941 */ /* 0x000fea0003800000 */
.L_x_252:
[----:B------:R-:W-:Y:S05]  /*ac10*/  BRA `(.L_x_254) ;  /* 0xfffffffc00187947 */ /* 0x000fea000383ffff */
.L_x_246:
[----:B0-----:R0:W1:Y:S02]  /*ac20*/  SYNCS.PHASECHK.TRANS64.TRYWAIT P0, [R7+URZ], R2 ;  /* 0x00000002070075a7 */ /* 0x001064000800017f */
[----:B-1----:R-:W-:Y:S05]  /*ac30*/  @!P0 NANOSLEEP.SYNCS 0x989680 ;  /* 0x009896800000895d */ /* 0x002fea0003900000 */
[----:B------:R-:W1:Y:S02]  /*ac40*/  @!P0 SYNCS.PHASECHK.TRANS64 P0, [R7+URZ], R2 ;  /* 0x00000002070085a7 */ /* 0x000e64000800007f */
[----:B-1----:R-:W-:Y:S05]  /*ac50*/  @!P0 BRA `(.L_x_246) ;  /* 0xfffffffc00f08947 */ /* 0x002fea000383ffff */
[----:B------:R-:W-:Y:S05]  /*ac60*/  BRA `(.L_x_255) ;  /* 0xfffffffc00507947 */ /* 0x000fea000383ffff */
.L_x_256:
[----:B------:R-:W-:-:S00]  /*ac70*/  BRA `(.L_x_256) ;  /* 0xfffffffc00fc7947 */ /* 0x000fc0000383ffff */
[----:B------:R-:W-:-:S00]  /*ac80*/  NOP ;  /* 0x0000000000007918 */ /* 0x000fc00000000000 */
[----:B------:R-:W-:-:S00]  /*ac90*/  NOP ;  /* 0x0000000000007918 */ /* 0x000fc00000000000 */
[----:B------:R-:W-:-:S00]  /*aca0*/  NOP ;  /* 0x0000000000007918 */ /* 0x000fc00000000000 */
[----:B------:R-:W-:-:S00]  /*acb0*/  NOP ;  /* 0x0000000000007918 */ /* 0x000fc00000000000 */
[----:B------:R-:W-:-:S00]  /*acc0*/  NOP ;  /* 0x0000000000007918 */ /* 0x000fc00000000000 */
[----:B------:R-:W-:-:S00]  /*acd0*/  NOP ;  /* 0x0000000000007918 */ /* 0x000fc00000000000 */
[----:B------:R-:W-:-:S00]  /*ace0*/  NOP ;  /* 0x0000000000007918 */ /* 0x000fc00000000000 */
[----:B------:R-:W-:-:S00]  /*acf0*/  NOP ;  /* 0x0000000000007918 */ /* 0x000fc00000000000 */
.L_x_257:


//--------------------- .nv.global.init           --------------------------
	.section	.nv.global.init,"aw",@progbits
.nv.global.init:
	.type		$str$22,@object
	.size		$str$22,($str$23 - $str$22)
$str$22:
        /*0000*/ 	.byte	0x6b, 0x5f, 0x74, 0x69, 0x6c, 0x65, 0x5f, 0x63, 0x6f, 0x75, 0x6e, 0x74, 0x20, 0x3e, 0x3d, 0x20
        /*0010*/ 	.byte	0x31, 0x00
	.type		$str$23,@object
	.size		$str$23,(__unnamed_1 - $str$23)
$str$23:
        /*0012*/ 	.byte	0x2f, 0x74, 0x6d, 0x70, 0x2f, 0x63, 0x75, 0x74, 0x6c, 0x61, 0x73, 0x73, 0x5f, 0x73, 0x77, 0x65
        /*0022*/ 	.byte	0x65, 0x70, 0x5f, 0x73, 0x72, 0x63, 0x2f, 0x69, 0x6e, 0x63, 0x6c, 0x75, 0x64, 0x65, 0x2f, 0x63
        /*0032*/ 	.byte	0x75, 0x74, 0x6c, 0x61, 0x73, 0x73, 0x2f, 0x67, 0x65, 0x6d, 0x6d, 0x2f, 0x63, 0x6f, 0x6c, 0x6c
        /*0042*/ 	.byte	0x65, 0x63, 0x74, 0x69, 0x76, 0x65, 0x2f, 0x73, 0x6d, 0x39, 0x30, 0x5f, 0x6d, 0x6d, 0x61, 0x5f
        /*0052*/ 	.byte	0x74, 0x6d, 0x61, 0x5f, 0x67, 0x6d, 0x6d, 0x61, 0x5f, 0x73, 0x73, 0x5f, 0x77, 0x61, 0x72, 0x70
        /*0062*/ 	.byte	0x73, 0x70, 0x65, 0x63, 0x69, 0x61, 0x6c, 0x69, 0x7a, 0x65, 0x64, 0x2e, 0x68, 0x70, 0x70, 0x00
	.type		__unnamed_1,@object
	.size		__unnamed_1,(.L_0 - __unnamed_1)
__unnamed_1:
        /*0072*/ 	.byte	0x76, 0x6f, 0x69, 0x64, 0x20, 0x63, 0x75, 0x74, 0x6c, 0x61, 0x73, 0x73, 0x3a, 0x3a, 0x67, 0x65
        /* <DEDUP_REMOVED lines=180> */
        /*0bc2*/ 	.byte	0x75, 0x74, 0x65, 0x3a, 0x3a, 0x69, 0x64, 0x65, 0x6e, 0x74, 0x69, 0x74, 0x79, 0x5d, 0x00
.L_0:


//--------------------- .nv.shared._ZN7cutlass13device_kernelINS_4gemm6kernel13GemmUniversalIN4cute5tupleIJiiiiEEENS1_10collective13CollectiveMmaINS1_34MainloopSm90TmaGmmaWarpSpecializedILi2ENS5_IJNS4_1CILi2EEENSA_ILi1EEESC_EEENS1_35KernelTmaWarpSpecializedCooperativeEEENS5_IJNSA_ILi256EEENSA_ILi96EEENSA_ILi128EEEEEENS_10bfloat16_tENS5_IJlSC_lEEESK_SL_NS4_8TiledMMAINS4_8MMA_AtomIJNS4_4SM904GMMA27MMA_64x96x16_F32BF16BF16_SSILNSP_5MajorE0ELSR_0ELNSP_7ScaleInE1ELSS_1EEEEEENS4_6LayoutISD_NS5_IJSC_NSA_ILi0EEESW_EEEEENS5_IJNS4_10UnderscoreESZ_SZ_EEEEENS4_13SM90_TMA_LOADENS4_14ComposedLayoutINS4_7SwizzleILi3ELi4ELi3EEENS4_18smem_ptr_flag_bitsILi16EEENSV_INS5_IJNSA_ILi8EEENSA_ILi64EEEEEENS5_IJS19_SC_EEEEEEEvNS4_8identityENS4_23SM90_TMA_LOAD_MULTICASTES1D_vS1E_EENS_8epilogue10collective6detail29Sm90TmaWarpSpecializedAdapterINS1I_15DefaultEpilogueISK_SL_SL_NS1H_6thread17LinearCombinationISK_Li1EffLNS1M_9ScaleType4KindE0ELNS_15FloatRoundStyleE2ESK_EENS1_15EpilogueDefaultEEEEEvvEEEEvNT_6ParamsE --------------------------
	.section	.nv.shared._ZN7cutlass13device_kernelINS_4gemm6kernel13GemmUniversalIN4cute5tupleIJiiiiEEENS1_10collective13CollectiveMmaINS1_34MainloopSm90TmaGmmaWarpSpecializedILi2ENS5_IJNS4_1CILi2EEENSA_ILi1EEESC_EEENS1_35KernelTmaWarpSpecializedCooperativeEEENS5_IJNSA_ILi256EEENSA_ILi96EEENSA_ILi128EEEEEENS_10bfloat16_tENS5_IJlSC_lEEESK_SL_NS4_8TiledMMAINS4_8MMA_AtomIJNS4_4SM904GMMA27MMA_64x96x16_F32BF16BF16_SSILNSP_5MajorE0ELSR_0ELNSP_7ScaleInE1ELSS_1EEEEEENS4_6LayoutISD_NS5_IJSC_NSA_ILi0EEESW_EEEEENS5_IJNS4_10UnderscoreESZ_SZ_EEEEENS4_13SM90_TMA_LOADENS4_14ComposedLayoutINS4_7SwizzleILi3ELi4ELi3EEENS4_18smem_ptr_flag_bitsILi16EEENSV_INS5_IJNSA_ILi8EEENSA_ILi64EEEEEENS5_IJS19_SC_EEEEEEEvNS4_8identityENS4_23SM90_TMA_LOAD_MULTICASTES1D_vS1E_EENS_8epilogue10collective6detail29Sm90TmaWarpSpecializedAdapterINS1I_15DefaultEpilogueISK_SL_SL_NS1H_6thread17LinearCombinationISK_Li1EffLNS1M_9ScaleType4KindE0ELNS_15FloatRoundStyleE2ESK_EENS1_15EpilogueDefaultEEEEEvvEEEEvNT_6ParamsE,"aw",@nobits
	.sectionflags	@""
	.align	16
	.zero		1024


//--------------------- .nv.shared.reserved.0     --------------------------
	.section	.nv.shared.reserved.0,"aw",@nobits
	.weak		__nv_reservedSMEM_offset_0_alias
	.size		__nv_reservedSMEM_offset_0_alias, 0, 0
	.other		__nv_reservedSMEM_offset_0_alias,@"STO_CUDA_RESERVED_SHARED STV_DEFAULT"
__nv_reservedSMEM_offset_0_alias:
	.zero		0


//--------------------- .nv.global                --------------------------
	.section	.nv.global,"aw",@nobits
.nv.global:
	.type		_ZN40_INTERNAL_0e52463e_4_k_cu_e2b3b40b_102634cute1_E,@object
	.size		_ZN40_INTERNAL_0e52463e_4_k_cu_e2b3b40b_102634cute1_E,(_ZN40_INTERNAL_0e52463e_4_k_cu_e2b3b40b_102634cuda3std3__45__cpo6cbeginE - _ZN40_INTERNAL_0e52463e_4_k_cu_e2b3b40b_102634cute1_E)
_ZN40_INTERNAL_0e52463e_4_k_cu_e2b3b40b_102634cute1_E:
	.zero		1
	.type		_ZN40_INTERNAL_0e52463e_4_k_cu_e2b3b40b_102634cuda3std3__45__cpo6cbeginE,@object
	.size		_ZN40_INTERNAL_0e52463e_4_k_cu_e2b3b40b_102634cuda3std3__45__cpo6cbeginE,(_ZN40_INTERNAL_0e52463e_4_k_cu_e2b3b40b_102634cuda3std3__48in_placeE - _ZN40_INTERNAL_0e52463e_4_k_cu_e2b3b40b_102634cuda3std3__45__cpo6cbeginE)
_ZN40_INTERNAL_0e52463e_4_k_cu_e2b3b40b_102634cuda3std3__45__cpo6cbeginE:
	.zero		1
	.type		_ZN40_INTERNAL_0e52463e_4_k_cu_e2b3b40b_102634cuda3std3__48in_placeE,@object
	.size		_ZN40_INTERNAL_0e52463e_4_k_cu_e2b3b40b_102634cuda3std3__48in_placeE,(_ZN40_INTERNAL_0e52463e_4_k_cu_e2b3b40b_102634cuda3std6ranges3__45__cpo9iter_moveE - _ZN40_INTERNAL_0e52463e_4_k_cu_e2b3b40b_102634cuda3std3__48in_placeE)
_ZN40_INTERNAL_0e52463e_4_k_cu_e2b3b40b_102634cuda3std3__48in_placeE:
	.zero		1
	.type		_ZN40_INTERNAL_0e52463e_4_k_cu_e2b3b40b_102634cuda3std6ranges3__45__cpo9iter_moveE,@object
	.size		_ZN40_INTERNAL_0e52463e_4_k_cu_e2b3b40b_102634cuda3std6ranges3__45__cpo9iter_moveE,(_ZN40_INTERNAL_0e52463e_4_k_cu_e2b3b40b_102634cuda3std3__45__cpo5beginE - _ZN40_INTERNAL_0e52463e_4_k_cu_e2b3b40b_102634cuda3std6ranges3__45__cpo9iter_moveE)
_ZN40_INTERNAL_0e52463e_4_k_cu_e2b3b40b_102634cuda3std6ranges3__45__cpo9iter_moveE:
	.zero		1
	.type		_ZN40_INTERNAL_0e52463e_4_k_cu_e2b3b40b_102634cuda3std3__45__cpo5beginE,@object
	.size		_ZN40_INTERNAL_0e52463e_4_k_cu_e2b3b40b_102634cuda3std3__45__cpo5beginE,(_ZN40_INTERNAL_0e52463e_4_k_cu_e2b3b40b_102634cuda3std3__442_GLOBAL__N__0e52463e_4_k_cu_e2b3b40b_102636ignoreE - _ZN40_INTERNAL_0e52463e_4_k_cu_e2b3b40b_102634cuda3std3__45__cpo5beginE)
_ZN40_INTERNAL_0e52463e_4_k_cu_e2b3b40b_102634cuda3std3__45__cpo5beginE:
	.zero		1
	.type		_ZN40_INTERNAL_0e52463e_4_k_cu_e2b3b40b_102634cuda3std3__442_GLOBAL__N__0e52463e_4_k_cu_e2b3b40b_102636ignoreE,@object
	.size		_ZN40_INTERNAL_0e52463e_4_k_cu_e2b3b40b_102634cuda3std3__442_GLOBAL__N__0e52463e_4_k_cu_e2b3b40b_102636ignoreE,(_ZN40_INTERNAL_0e52463e_4_k_cu_e2b3b40b_102634cute7productE - _ZN40_INTERNAL_0e52463e_4_k_cu_e2b3b40b_102634cuda3std3__442_GLOBAL__N__0e52463e_4_k_cu_e2b3b40b_102636ignoreE)
_ZN40_INTERNAL_0e52463e_4_k_cu_e2b3b40b_102634cuda3std3__442_GLOBAL__N__0e52463e_4_k_cu_e2b3b40b_102636ignoreE:
	.zero		1
	.type		_ZN40_INTERNAL_0e52463e_4_k_cu_e2b3b40b_102634cute7productE,@object
	.size		_ZN40_INTERNAL_0e52463e_4_k_cu_e2b3b40b_102634cute7productE,(_ZN40_INTERNAL_0e52463e_4_k_cu_e2b3b40b_102634cuda3std3__45__cpo3endE - _ZN40_INTERNAL_0e52463e_4_k_cu_e2b3b40b_102634cute7productE)
_ZN40_INTERNAL_0e52463e_4_k_cu_e2b3b40b_102634cute7productE:
	.zero		1
	.type		_ZN40_INTERNAL_0e52463e_4_k_cu_e2b3b40b_102634cuda3std3__45__cpo3endE,@object
	.size		_ZN40_INTERNAL_0e52463e_4_k_cu_e2b3b40b_102634cuda3std3__45__cpo3endE,(_ZN40_INTERNAL_0e52463e_4_k_cu_e2b3b40b_102634cuda3std3__419piecewise_constructE - _ZN40_INTERNAL_0e52463e_4_k_cu_e2b3b40b_102634cuda3std3__45__cpo3endE)
_ZN40_INTERNAL_0e52463e_4_k_cu_e2b3b40b_102634cuda3std3__45__cpo3endE:
	.zero		1
	.type		_ZN40_INTERNAL_0e52463e_4_k_cu_e2b3b40b_102634cuda3std3__419piecewise_constructE,@object
	.size		_ZN40_INTERNAL_0e52463e_4_k_cu_e2b3b40b_102634cuda3std3__419piecewise_constructE,(_ZN40_INTERNAL_0e52463e_4_k_cu_e2b3b40b_102634cuda3std3__45__cpo4cendE - _ZN40_INTERNAL_0e52463e_4_k_cu_e2b3b40b_102634cuda3std3__419piecewise_constructE)
_ZN40_INTERNAL_0e52463e_4_k_cu_e2b3b40b_102634cuda3std3__419piecewise_constructE:
	.zero		1
	.type		_ZN40_INTERNAL_0e52463e_4_k_cu_e2b3b40b_102634cuda3std3__45__cpo4cendE,@object
	.size		_ZN40_INTERNAL_0e52463e_4_k_cu_e2b3b40b_102634cuda3std3__45__cpo4cendE,(_ZN40_INTERNAL_0e52463e_4_k_cu_e2b3b40b_102634cuda3std6ranges3__45__cpo4swapE - _ZN40_INTERNAL_0e52463e_4_k_cu_e2b3b40b_102634cuda3std3__45__cpo4cendE)
_ZN40_INTERNAL_0e52463e_4_k_cu_e2b3b40b_102634cuda3std3__45__cpo4cendE:
	.zero		1
	.type		_ZN40_INTERNAL_0e52463e_4_k_cu_e2b3b40b_102634cuda3std6ranges3__45__cpo4swapE,@object
	.size		_ZN40_INTERNAL_0e52463e_4_k_cu_e2b3b40b_102634cuda3std6ranges3__45__cpo4swapE,(.L_8 - _ZN40_INTERNAL_0e52463e_4_k_cu_e2b3b40b_102634cuda3std6ranges3__45__cpo4swapE)
_ZN40_INTERNAL_0e52463e_4_k_cu_e2b3b40b_102634cuda3std6ranges3__45__cpo4swapE:
	.zero		1
.L_8:


//--------------------- .nv.constant0._ZN7cutlass13device_kernelINS_4gemm6kernel13GemmUniversalIN4cute5tupleIJiiiiEEENS1_10collective13CollectiveMmaINS1_34MainloopSm90TmaGmmaWarpSpecializedILi2ENS5_IJNS4_1CILi2EEENSA_ILi1EEESC_EEENS1_35KernelTmaWarpSpecializedCooperativeEEENS5_IJNSA_ILi256EEENSA_ILi96EEENSA_ILi128EEEEEENS_10bfloat16_tENS5_IJlSC_lEEESK_SL_NS4_8TiledMMAINS4_8MMA_AtomIJNS4_4SM904GMMA27MMA_64x96x16_F32BF16BF16_SSILNSP_5MajorE0ELSR_0ELNSP_7ScaleInE1ELSS_1EEEEEENS4_6LayoutISD_NS5_IJSC_NSA_ILi0EEESW_EEEEENS5_IJNS4_10UnderscoreESZ_SZ_EEEEENS4_13SM90_TMA_LOADENS4_14ComposedLayoutINS4_7SwizzleILi3ELi4ELi3EEENS4_18smem_ptr_flag_bitsILi16EEENSV_INS5_IJNSA_ILi8EEENSA_ILi64EEEEEENS5_IJS19_SC_EEEEEEEvNS4_8identityENS4_23SM90_TMA_LOAD_MULTICASTES1D_vS1E_EENS_8epilogue10collective6detail29Sm90TmaWarpSpecializedAdapterINS1I_15DefaultEpilogueISK_SL_SL_NS1H_6thread17LinearCombinationISK_Li1EffLNS1M_9ScaleType4KindE0ELNS_15FloatRoundStyleE2ESK_EENS1_15EpilogueDefaultEEEEEvvEEEEvNT_6ParamsE --------------------------
	.section	.nv.constant0._ZN7cutlass13device_kernelINS_4gemm6kernel13GemmUniversalIN4cute5tupleIJiiiiEEENS1_10collective13CollectiveMmaINS1_34MainloopSm90TmaGmmaWarpSpecializedILi2ENS5_IJNS4_1CILi2EEENSA_ILi1EEESC_EEENS1_35KernelTmaWarpSpecializedCooperativeEEENS5_IJNSA_ILi256EEENSA_ILi96EEENSA_ILi128EEEEEENS_10bfloat16_tENS5_IJlSC_lEEESK_SL_NS4_8TiledMMAINS4_8MMA_AtomIJNS4_4SM904GMMA27MMA_64x96x16_F32BF16BF16_SSILNSP_5MajorE0ELSR_0ELNSP_7ScaleInE1ELSS_1EEEEEENS4_6LayoutISD_NS5_IJSC_NSA_ILi0EEESW_EEEEENS5_IJNS4_10UnderscoreESZ_SZ_EEEEENS4_13SM90_TMA_LOADENS4_14ComposedLayoutINS4_7SwizzleILi3ELi4ELi3EEENS4_18smem_ptr_flag_bitsILi16EEENSV_INS5_IJNSA_ILi8EEENSA_ILi64EEEEEENS5_IJS19_SC_EEEEEEEvNS4_8identityENS4_23SM90_TMA_LOAD_MULTICASTES1D_vS1E_EENS_8epilogue10collective6detail29Sm90TmaWarpSpecializedAdapterINS1I_15DefaultEpilogueISK_SL_SL_NS1H_6thread17LinearCombinationISK_Li1EffLNS1M_9ScaleType4KindE0ELNS_15FloatRoundStyleE2ESK_EENS1_15EpilogueDefaultEEEEEvvEEEEvNT_6ParamsE,"a",@progbits
	.sectionflags	@""
	.align	4
.nv.constant0._ZN7cutlass13device_kernelINS_4gemm6kernel13GemmUniversalIN4cute5tupleIJiiiiEEENS1_10collective13CollectiveMmaINS1_34MainloopSm90TmaGmmaWarpSpecializedILi2ENS5_IJNS4_1CILi2EEENSA_ILi1EEESC_EEENS1_35KernelTmaWarpSpecializedCooperativeEEENS5_IJNSA_ILi256EEENSA_ILi96EEENSA_ILi128EEEEEENS_10bfloat16_tENS5_IJlSC_lEEESK_SL_NS4_8TiledMMAINS4_8MMA_AtomIJNS4_4SM904GMMA27MMA_64x96x16_F32BF16BF16_SSILNSP_5MajorE0ELSR_0ELNSP_7ScaleInE1ELSS_1EEEEEENS4_6LayoutISD_NS5_IJSC_NSA_ILi0EEESW_EEEEENS5_IJNS4_10UnderscoreESZ_SZ_EEEEENS4_13SM90_TMA_LOADENS4_14ComposedLayoutINS4_7SwizzleILi3ELi4ELi3EEENS4_18smem_ptr_flag_bitsILi16EEENSV_INS5_IJNSA_ILi8EEENSA_ILi64EEEEEENS5_IJS19_SC_EEEEEEEvNS4_8identityENS4_23SM90_TMA_LOAD_MULTICASTES1D_vS1E_EENS_8epilogue10collective6detail29Sm90TmaWarpSpecializedAdapterINS1I_15DefaultEpilogueISK_SL_SL_NS1H_6thread17LinearCombinationISK_Li1EffLNS1M_9ScaleType4KindE0ELNS_15FloatRoundStyleE2ESK_EENS1_15EpilogueDefaultEEEEEvvEEEEvNT_6ParamsE:
	.zero		1664


//--------------------- SYMBOLS --------------------------

	.type		.nv.reservedSmem.offset0,@object
	.size		.nv.reservedSmem.offset0,0x4
	.type		__assertfail,@function
